	.target	sm_100a

	.elftype	@"ET_EXEC"


//--------------------- .note.nv.tkinfo           --------------------------
	.section	.note.nv.tkinfo,"",@"SHT_NOTE"
	.sectionflags	@"SHF_NOTE_NV_TKINFO"
	.tkinfo
        /*0018*/ 	.word	0x00000002
        /*0030*/ 	.string	""
        /*0030*/ 	.string	"ptxas"
        /*0030*/ 	.string	"Cuda compilation tools, release 13.0, V13.0.88"
        /*0030*/ 	.string	"Build cuda_13.0.r13.0/compiler.36424714_0"
        /*0030*/ 	.string	"-arch sm_100a -m 64 "



//--------------------- .note.nv.cuinfo           --------------------------
	.section	.note.nv.cuinfo,"",@"SHT_NOTE"
	.sectionflags	@"SHF_NOTE_NV_CUINFO"
        /*0018*/ 	.short	0x0002
        /*001a*/ 	.short	0x0064
        /*001c*/ 	.short	0x0082
	.zero		2


//--------------------- .nv.info                  --------------------------
	.section	.nv.info,"",@"SHT_CUDA_INFO"
	.align	4


	//----- nvinfo : EIATTR_REGCOUNT
	.align		4
        /*0000*/ 	.byte	0x04, 0x2f
        /*0002*/ 	.short	(.L_12 - .L_11)
	.align		4
.L_11:
        /*0004*/ 	.word	index@(_ZN7cutlass13device_kernelIN5flash19enable_sm80_to_sm89INS1_16FlashAttnFwdSm80INS1_25CollectiveMainloopFwdSm80ILi8ELi2ELb0EN4cute5tupleIJNS5_1CILi128EEENS7_ILi64EEENS7_ILi192EEEEEELi192ENS_6half_tEfNS_4arch4Sm80ELb1ELb0ELb1ELb1ELb0ELb1ELb1ELb0EEENS1_21CollectiveEpilogueFwdINS6_IJS8_SA_S9_EEENS6_IJNS7_ILi1EEESI_SI_EEESC_SE_Li256ELb1ELb1ELb0ELb0EEENS1_19SingleTileSchedulerILb1ELb0ELb1ELi128EEEEEEEEEvNT_6ParamsE)
        /*0008*/ 	.word	0x00000004


	//----- nvinfo : EIATTR_FRAME_SIZE
	.align		4
.L_12:
        /*000c*/ 	.byte	0x04, 0x11
        /*000e*/ 	.short	(.L_14 - .L_13)
	.align		4
.L_13:
        /*0010*/ 	.word	index@(_ZN7cutlass13device_kernelIN5flash19enable_sm80_to_sm89INS1_16FlashAttnFwdSm80INS1_25CollectiveMainloopFwdSm80ILi8ELi2ELb0EN4cute5tupleIJNS5_1CILi128EEENS7_ILi64EEENS7_ILi192EEEEEELi192ENS_6half_tEfNS_4arch4Sm80ELb1ELb0ELb1ELb1ELb0ELb1ELb1ELb0EEENS1_21CollectiveEpilogueFwdINS6_IJS8_SA_S9_EEENS6_IJNS7_ILi1EEESI_SI_EEESC_SE_Li256ELb1ELb1ELb0ELb0EEENS1_19SingleTileSchedulerILb1ELb0ELb1ELi128EEEEEEEEEvNT_6ParamsE)
        /*0014*/ 	.word	0x00000000


	//----- nvinfo : EIATTR_REGCOUNT
	.align		4
.L_14:
        /*0018*/ 	.byte	0x04, 0x2f
        /*001a*/ 	.short	(.L_16 - .L_15)
	.align		4
.L_15:
        /*001c*/ 	.word	index@(_ZN7cutlass13device_kernelIN5flash19enable_sm80_to_sm89INS1_16FlashAttnFwdSm80INS1_25CollectiveMainloopFwdSm80ILi8ELi2ELb1EN4cute5tupleIJNS5_1CILi128EEENS7_ILi96EEENS7_ILi192EEEEEELi192ENS_6half_tEfNS_4arch4Sm80ELb1ELb0ELb1ELb1ELb0ELb0ELb1ELb0EEENS1_21CollectiveEpilogueFwdINS6_IJS8_SA_S9_EEENS6_IJNS7_ILi1EEESI_SI_EEESC_SE_Li256ELb1ELb1ELb0ELb0EEENS1_19SingleTileSchedulerILb1ELb0ELb1ELi128EEEEEEEEEvNT_6ParamsE)
        /*0020*/ 	.word	0x00000004


	//----- nvinfo : EIATTR_FRAME_SIZE
	.align		4
.L_16:
        /*0024*/ 	.byte	0x04, 0x11
        /*0026*/ 	.short	(.L_18 - .L_17)
	.align		4
.L_17:
        /*0028*/ 	.word	index@(_ZN7cutlass13device_kernelIN5flash19enable_sm80_to_sm89INS1_16FlashAttnFwdSm80INS1_25CollectiveMainloopFwdSm80ILi8ELi2ELb1EN4cute5tupleIJNS5_1CILi128EEENS7_ILi96EEENS7_ILi192EEEEEELi192ENS_6half_tEfNS_4arch4Sm80ELb1ELb0ELb1ELb1ELb0ELb0ELb1ELb0EEENS1_21CollectiveEpilogueFwdINS6_IJS8_SA_S9_EEENS6_IJNS7_ILi1EEESI_SI_EEESC_SE_Li256ELb1ELb1ELb0ELb0EEENS1_19SingleTileSchedulerILb1ELb0ELb1ELi128EEEEEEEEEvNT_6ParamsE)
        /*002c*/ 	.word	0x00000000


	//----- nvinfo : EIATTR_REGCOUNT
	.align		4
.L_18:
        /*0030*/ 	.byte	0x04, 0x2f
        /*0032*/ 	.short	(.L_20 - .L_19)
	.align		4
.L_19:
        /*0034*/ 	.word	index@(_ZN7cutlass13device_kernelIN5flash19enable_sm80_to_sm89INS1_16FlashAttnFwdSm80INS1_25CollectiveMainloopFwdSm80ILi8ELi2ELb1EN4cute5tupleIJNS5_1CILi128EEENS7_ILi96EEENS7_ILi192EEEEEELi192ENS_6half_tEfNS_4arch4Sm80ELb1ELb0ELb1ELb0ELb0ELb0ELb1ELb0EEENS1_21CollectiveEpilogueFwdINS6_IJS8_SA_S9_EEENS6_IJNS7_ILi1EEESI_SI_EEESC_SE_Li256ELb0ELb1ELb0ELb0EEENS1_30DynamicPersistentTileSchedulerILi256ELi256ELb0ELb1ELb0EEEEEEEEEvNT_6ParamsE)
        /*0038*/ 	.word	0x00000004


	//----- nvinfo : EIATTR_FRAME_SIZE
	.align		4
.L_20:
        /*003c*/ 	.byte	0x04, 0x11
        /*003e*/ 	.short	(.L_22 - .L_21)
	.align		4
.L_21:
        /*0040*/ 	.word	index@(_ZN7cutlass13device_kernelIN5flash19enable_sm80_to_sm89INS1_16FlashAttnFwdSm80INS1_25CollectiveMainloopFwdSm80ILi8ELi2ELb1EN4cute5tupleIJNS5_1CILi128EEENS7_ILi96EEENS7_ILi192EEEEEELi192ENS_6half_tEfNS_4arch4Sm80ELb1ELb0ELb1ELb0ELb0ELb0ELb1ELb0EEENS1_21CollectiveEpilogueFwdINS6_IJS8_SA_S9_EEENS6_IJNS7_ILi1EEESI_SI_EEESC_SE_Li256ELb0ELb1ELb0ELb0EEENS1_30DynamicPersistentTileSchedulerILi256ELi256ELb0ELb1ELb0EEEEEEEEEvNT_6ParamsE)
        /*0044*/ 	.word	0x00000000


	//----- nvinfo : EIATTR_REGCOUNT
	.align		4
.L_22:
        /*0048*/ 	.byte	0x04, 0x2f
        /*004a*/ 	.short	(.L_24 - .L_23)
	.align		4
.L_23:
        /*004c*/ 	.word	index@(_ZN7cutlass13device_kernelIN5flash19enable_sm80_to_sm89INS1_16FlashAttnFwdSm80INS1_25CollectiveMainloopFwdSm80ILi8ELi2ELb0EN4cute5tupleIJNS5_1CILi128EEENS7_ILi64EEENS7_ILi192EEEEEELi192ENS_6half_tEfNS_4arch4Sm80ELb0ELb1ELb1ELb1ELb0ELb1ELb1ELb0EEENS1_21CollectiveEpilogueFwdINS6_IJS8_SA_S9_EEENS6_IJNS7_ILi1EEESI_SI_EEESC_SE_Li256ELb1ELb1ELb0ELb0EEENS1_19SingleTileSchedulerILb1ELb0ELb1ELi128EEEEEEEEEvNT_6ParamsE)
        /*0050*/ 	.word	0x00000004


	//----- nvinfo : EIATTR_FRAME_SIZE
	.align		4
.L_24:
        /*0054*/ 	.byte	0x04, 0x11
        /*0056*/ 	.short	(.L_26 - .L_25)
	.align		4
.L_25:
        /*0058*/ 	.word	index@(_ZN7cutlass13device_kernelIN5flash19enable_sm80_to_sm89INS1_16FlashAttnFwdSm80INS1_25CollectiveMainloopFwdSm80ILi8ELi2ELb0EN4cute5tupleIJNS5_1CILi128EEENS7_ILi64EEENS7_ILi192EEEEEELi192ENS_6half_tEfNS_4arch4Sm80ELb0ELb1ELb1ELb1ELb0ELb1ELb1ELb0EEENS1_21CollectiveEpilogueFwdINS6_IJS8_SA_S9_EEENS6_IJNS7_ILi1EEESI_SI_EEESC_SE_Li256ELb1ELb1ELb0ELb0EEENS1_19SingleTileSchedulerILb1ELb0ELb1ELi128EEEEEEEEEvNT_6ParamsE)
        /*005c*/ 	.word	0x00000000


	//----- nvinfo : EIATTR_REGCOUNT
	.align		4
.L_26:
        /*0060*/ 	.byte	0x04, 0x2f
        /*0062*/ 	.short	(.L_28 - .L_27)
	.align		4
.L_27:
        /*0064*/ 	.word	index@(_ZN7cutlass13device_kernelIN5flash19enable_sm80_to_sm89INS1_16FlashAttnFwdSm80INS1_25CollectiveMainloopFwdSm80ILi8ELi2ELb0EN4cute5tupleIJNS5_1CILi128EEENS7_ILi64EEENS7_ILi192EEEEEELi192ENS_6half_tEfNS_4arch4Sm80ELb0ELb1ELb1ELb1ELb0ELb0ELb1ELb0EEENS1_21CollectiveEpilogueFwdINS6_IJS8_SA_S9_EEENS6_IJNS7_ILi1EEESI_SI_EEESC_SE_Li256ELb1ELb1ELb0ELb0EEENS1_19SingleTileSchedulerILb1ELb0ELb1ELi128EEEEEEEEEvNT_6ParamsE)
        /*0068*/ 	.word	0x00000004


	//----- nvinfo : EIATTR_FRAME_SIZE
	.align		4
.L_28:
        /*006c*/ 	.byte	0x04, 0x11
        /*006e*/ 	.short	(.L_30 - .L_29)
	.align		4
.L_29:
        /*0070*/ 	.word	index@(_ZN7cutlass13device_kernelIN5flash19enable_sm80_to_sm89INS1_16FlashAttnFwdSm80INS1_25CollectiveMainloopFwdSm80ILi8ELi2ELb0EN4cute5tupleIJNS5_1CILi128EEENS7_ILi64EEENS7_ILi192EEEEEELi192ENS_6half_tEfNS_4arch4Sm80ELb0ELb1ELb1ELb1ELb0ELb0ELb1ELb0EEENS1_21CollectiveEpilogueFwdINS6_IJS8_SA_S9_EEENS6_IJNS7_ILi1EEESI_SI_EEESC_SE_Li256ELb1ELb1ELb0ELb0EEENS1_19SingleTileSchedulerILb1ELb0ELb1ELi128EEEEEEEEEvNT_6ParamsE)
        /*0074*/ 	.word	0x00000000


	//----- nvinfo : EIATTR_REGCOUNT
	.align		4
.L_30:
        /*0078*/ 	.byte	0x04, 0x2f
        /*007a*/ 	.short	(.L_32 - .L_31)
	.align		4
.L_31:
        /*007c*/ 	.word	index@(_ZN7cutlass13device_kernelIN5flash19enable_sm80_to_sm89INS1_16FlashAttnFwdSm80INS1_25CollectiveMainloopFwdSm80ILi8ELi2ELb0EN4cute5tupleIJNS5_1CILi128EEENS7_ILi64EEENS7_ILi192EEEEEELi192ENS_6half_tEfNS_4arch4Sm80ELb0ELb1ELb1ELb0ELb0ELb0ELb1ELb0EEENS1_21CollectiveEpilogueFwdINS6_IJS8_SA_S9_EEENS6_IJNS7_ILi1EEESI_SI_EEESC_SE_Li256ELb0ELb1ELb0ELb0EEENS1_19SingleTileSchedulerILb0ELb0ELb1ELi128EEEEEEEEEvNT_6ParamsE)
        /*0080*/ 	.word	0x00000004


	//----- nvinfo : EIATTR_FRAME_SIZE
	.align		4
.L_32:
        /*0084*/ 	.byte	0x04, 0x11
        /*0086*/ 	.short	(.L_34 - .L_33)
	.align		4
.L_33:
        /*0088*/ 	.word	index@(_ZN7cutlass13device_kernelIN5flash19enable_sm80_to_sm89INS1_16FlashAttnFwdSm80INS1_25CollectiveMainloopFwdSm80ILi8ELi2ELb0EN4cute5tupleIJNS5_1CILi128EEENS7_ILi64EEENS7_ILi192EEEEEELi192ENS_6half_tEfNS_4arch4Sm80ELb0ELb1ELb1ELb0ELb0ELb0ELb1ELb0EEENS1_21CollectiveEpilogueFwdINS6_IJS8_SA_S9_EEENS6_IJNS7_ILi1EEESI_SI_EEESC_SE_Li256ELb0ELb1ELb0ELb0EEENS1_19SingleTileSchedulerILb0ELb0ELb1ELi128EEEEEEEEEvNT_6ParamsE)
        /*008c*/ 	.word	0x00000000


	//----- nvinfo : EIATTR_REGCOUNT
	.align		4
.L_34:
        /*0090*/ 	.byte	0x04, 0x2f
        /*0092*/ 	.short	(.L_36 - .L_35)
	.align		4
.L_35:
        /*0094*/ 	.word	index@(_ZN7cutlass13device_kernelIN5flash19enable_sm80_to_sm89INS1_16FlashAttnFwdSm80INS1_25CollectiveMainloopFwdSm80ILi8ELi2ELb0EN4cute5tupleIJNS5_1CILi128EEENS7_ILi64EEENS7_ILi192EEEEEELi192ENS_6half_tEfNS_4arch4Sm80ELb0ELb0ELb1ELb1ELb0ELb1ELb1ELb0EEENS1_21CollectiveEpilogueFwdINS6_IJS8_SA_S9_EEENS6_IJNS7_ILi1EEESI_SI_EEESC_SE_Li256ELb1ELb1ELb0ELb0EEENS1_19SingleTileSchedulerILb1ELb0ELb1ELi128EEEEEEEEEvNT_6ParamsE)
        /*0098*/ 	.word	0x00000004


	//----- nvinfo : EIATTR_FRAME_SIZE
	.align		4
.L_36:
        /*009c*/ 	.byte	0x04, 0x11
        /*009e*/ 	.short	(.L_38 - .L_37)
	.align		4
.L_37:
        /*00a0*/ 	.word	index@(_ZN7cutlass13device_kernelIN5flash19enable_sm80_to_sm89INS1_16FlashAttnFwdSm80INS1_25CollectiveMainloopFwdSm80ILi8ELi2ELb0EN4cute5tupleIJNS5_1CILi128EEENS7_ILi64EEENS7_ILi192EEEEEELi192ENS_6half_tEfNS_4arch4Sm80ELb0ELb0ELb1ELb1ELb0ELb1ELb1ELb0EEENS1_21CollectiveEpilogueFwdINS6_IJS8_SA_S9_EEENS6_IJNS7_ILi1EEESI_SI_EEESC_SE_Li256ELb1ELb1ELb0ELb0EEENS1_19SingleTileSchedulerILb1ELb0ELb1ELi128EEEEEEEEEvNT_6ParamsE)
        /*00a4*/ 	.word	0x00000000


	//----- nvinfo : EIATTR_REGCOUNT
	.align		4
.L_38:
        /*00a8*/ 	.byte	0x04, 0x2f
        /*00aa*/ 	.short	(.L_40 - .L_39)
	.align		4
.L_39:
        /*00ac*/ 	.word	index@(_ZN7cutlass13device_kernelIN5flash19enable_sm80_to_sm89INS1_16FlashAttnFwdSm80INS1_25CollectiveMainloopFwdSm80ILi8ELi2ELb1EN4cute5tupleIJNS5_1CILi128EEENS7_ILi96EEENS7_ILi192EEEEEELi192ENS_6half_tEfNS_4arch4Sm80ELb0ELb0ELb1ELb1ELb0ELb0ELb1ELb0EEENS1_21CollectiveEpilogueFwdINS6_IJS8_SA_S9_EEENS6_IJNS7_ILi1EEESI_SI_EEESC_SE_Li256ELb1ELb1ELb0ELb0EEENS1_19SingleTileSchedulerILb1ELb0ELb1ELi128EEEEEEEEEvNT_6ParamsE)
        /*00b0*/ 	.word	0x00000004


	//----- nvinfo : EIATTR_FRAME_SIZE
	.align		4
.L_40:
        /*00b4*/ 	.byte	0x04, 0x11
        /*00b6*/ 	.short	(.L_42 - .L_41)
	.align		4
.L_41:
        /*00b8*/ 	.word	index@(_ZN7cutlass13device_kernelIN5flash19enable_sm80_to_sm89INS1_16FlashAttnFwdSm80INS1_25CollectiveMainloopFwdSm80ILi8ELi2ELb1EN4cute5tupleIJNS5_1CILi128EEENS7_ILi96EEENS7_ILi192EEEEEELi192ENS_6half_tEfNS_4arch4Sm80ELb0ELb0ELb1ELb1ELb0ELb0ELb1ELb0EEENS1_21CollectiveEpilogueFwdINS6_IJS8_SA_S9_EEENS6_IJNS7_ILi1EEESI_SI_EEESC_SE_Li256ELb1ELb1ELb0ELb0EEENS1_19SingleTileSchedulerILb1ELb0ELb1ELi128EEEEEEEEEvNT_6ParamsE)
        /*00bc*/ 	.word	0x00000000


	//----- nvinfo : EIATTR_REGCOUNT
	.align		4
.L_42:
        /*00c0*/ 	.byte	0x04, 0x2f
        /*00c2*/ 	.short	(.L_44 - .L_43)
	.align		4
.L_43:
        /*00c4*/ 	.word	index@(_ZN7cutlass13device_kernelIN5flash19enable_sm80_to_sm89INS1_16FlashAttnFwdSm80INS1_25CollectiveMainloopFwdSm80ILi8ELi2ELb1EN4cute5tupleIJNS5_1CILi128EEENS7_ILi96EEENS7_ILi192EEEEEELi192ENS_6half_tEfNS_4arch4Sm80ELb0ELb0ELb1ELb0ELb0ELb0ELb1ELb0EEENS1_21CollectiveEpilogueFwdINS6_IJS8_SA_S9_EEENS6_IJNS7_ILi1EEESI_SI_EEESC_SE_Li256ELb0ELb1ELb0ELb0EEENS1_19SingleTileSchedulerILb0ELb0ELb1ELi128EEEEEEEEEvNT_6ParamsE)
        /*00c8*/ 	.word	0x00000004


	//----- nvinfo : EIATTR_FRAME_SIZE
	.align		4
.L_44:
        /*00cc*/ 	.byte	0x04, 0x11
        /*00ce*/ 	.short	(.L_46 - .L_45)
	.align		4
.L_45:
        /*00d0*/ 	.word	index@(_ZN7cutlass13device_kernelIN5flash19enable_sm80_to_sm89INS1_16FlashAttnFwdSm80INS1_25CollectiveMainloopFwdSm80ILi8ELi2ELb1EN4cute5tupleIJNS5_1CILi128EEENS7_ILi96EEENS7_ILi192EEEEEELi192ENS_6half_tEfNS_4arch4Sm80ELb0ELb0ELb1ELb0ELb0ELb0ELb1ELb0EEENS1_21CollectiveEpilogueFwdINS6_IJS8_SA_S9_EEENS6_IJNS7_ILi1EEESI_SI_EEESC_SE_Li256ELb0ELb1ELb0ELb0EEENS1_19SingleTileSchedulerILb0ELb0ELb1ELi128EEEEEEEEEvNT_6ParamsE)
        /*00d4*/ 	.word	0x00000000


	//----- nvinfo : EIATTR_REGCOUNT
	.align		4
.L_46:
        /*00d8*/ 	.byte	0x04, 0x2f
        /*00da*/ 	.short	(.L_48 - .L_47)
	.align		4
.L_47:
        /*00dc*/ 	.word	index@(_ZN7cutlass13device_kernelIN5flash19enable_sm80_to_sm89INS1_16FlashAttnFwdSm80INS1_25CollectiveMainloopFwdSm80ILi8ELi1ELb0EN4cute5tupleIJNS5_1CILi128EEENS7_ILi64EEENS7_ILi192EEEEEELi192ENS_6half_tEfNS_4arch4Sm80ELb1ELb0ELb1ELb1ELb0ELb1ELb1ELb0EEENS1_21CollectiveEpilogueFwdINS6_IJS8_SA_S9_EEENS6_IJNS7_ILi1EEESI_SI_EEESC_SE_Li256ELb1ELb1ELb0ELb0EEENS1_19SingleTileSchedulerILb1ELb0ELb1ELi128EEEEEEEEEvNT_6ParamsE)
        /*00e0*/ 	.word	0x00000004


	//----- nvinfo : EIATTR_FRAME_SIZE
	.align		4
.L_48:
        /*00e4*/ 	.byte	0x04, 0x11
        /*00e6*/ 	.short	(.L_50 - .L_49)
	.align		4
.L_49:
        /*00e8*/ 	.word	index@(_ZN7cutlass13device_kernelIN5flash19enable_sm80_to_sm89INS1_16FlashAttnFwdSm80INS1_25CollectiveMainloopFwdSm80ILi8ELi1ELb0EN4cute5tupleIJNS5_1CILi128EEENS7_ILi64EEENS7_ILi192EEEEEELi192ENS_6half_tEfNS_4arch4Sm80ELb1ELb0ELb1ELb1ELb0ELb1ELb1ELb0EEENS1_21CollectiveEpilogueFwdINS6_IJS8_SA_S9_EEENS6_IJNS7_ILi1EEESI_SI_EEESC_SE_Li256ELb1ELb1ELb0ELb0EEENS1_19SingleTileSchedulerILb1ELb0ELb1ELi128EEEEEEEEEvNT_6ParamsE)
        /*00ec*/ 	.word	0x00000000


	//----- nvinfo : EIATTR_REGCOUNT
	.align		4
.L_50:
        /*00f0*/ 	.byte	0x04, 0x2f
        /*00f2*/ 	.short	(.L_52 - .L_51)
	.align		4
.L_51:
        /*00f4*/ 	.word	index@(_ZN7cutlass13device_kernelIN5flash19enable_sm80_to_sm89INS1_16FlashAttnFwdSm80INS1_25CollectiveMainloopFwdSm80ILi8ELi1ELb1EN4cute5tupleIJNS5_1CILi128EEENS7_ILi96EEENS7_ILi192EEEEEELi192ENS_6half_tEfNS_4arch4Sm80ELb1ELb0ELb1ELb1ELb0ELb0ELb1ELb0EEENS1_21CollectiveEpilogueFwdINS6_IJS8_SA_S9_EEENS6_IJNS7_ILi1EEESI_SI_EEESC_SE_Li256ELb1ELb1ELb0ELb0EEENS1_19SingleTileSchedulerILb1ELb0ELb1ELi128EEEEEEEEEvNT_6ParamsE)
        /*00f8*/ 	.word	0x00000004


	//----- nvinfo : EIATTR_FRAME_SIZE
	.align		4
.L_52:
        /*00fc*/ 	.byte	0x04, 0x11
        /*00fe*/ 	.short	(.L_54 - .L_53)
	.align		4
.L_53:
        /*0100*/ 	.word	index@(_ZN7cutlass13device_kernelIN5flash19enable_sm80_to_sm89INS1_16FlashAttnFwdSm80INS1_25CollectiveMainloopFwdSm80ILi8ELi1ELb1EN4cute5tupleIJNS5_1CILi128EEENS7_ILi96EEENS7_ILi192EEEEEELi192ENS_6half_tEfNS_4arch4Sm80ELb1ELb0ELb1ELb1ELb0ELb0ELb1ELb0EEENS1_21CollectiveEpilogueFwdINS6_IJS8_SA_S9_EEENS6_IJNS7_ILi1EEESI_SI_EEESC_SE_Li256ELb1ELb1ELb0ELb0EEENS1_19SingleTileSchedulerILb1ELb0ELb1ELi128EEEEEEEEEvNT_6ParamsE)
        /*0104*/ 	.word	0x00000000


	//----- nvinfo : EIATTR_REGCOUNT
	.align		4
.L_54:
        /*0108*/ 	.byte	0x04, 0x2f
        /*010a*/ 	.short	(.L_56 - .L_55)
	.align		4
.L_55:
        /*010c*/ 	.word	index@(_ZN7cutlass13device_kernelIN5flash19enable_sm80_to_sm89INS1_16FlashAttnFwdSm80INS1_25CollectiveMainloopFwdSm80ILi8ELi1ELb1EN4cute5tupleIJNS5_1CILi128EEENS7_ILi96EEENS7_ILi192EEEEEELi192ENS_6half_tEfNS_4arch4Sm80ELb1ELb0ELb1ELb0ELb0ELb0ELb1ELb0EEENS1_21CollectiveEpilogueFwdINS6_IJS8_SA_S9_EEENS6_IJNS7_ILi1EEESI_SI_EEESC_SE_Li256ELb0ELb1ELb0ELb0EEENS1_30DynamicPersistentTileSchedulerILi256ELi256ELb0ELb1ELb0EEEEEEEEEvNT_6ParamsE)
        /*0110*/ 	.word	0x00000004


	//----- nvinfo : EIATTR_FRAME_SIZE
	.align		4
.L_56:
        /*0114*/ 	.byte	0x04, 0x11
        /*0116*/ 	.short	(.L_58 - .L_57)
	.align		4
.L_57:
        /*0118*/ 	.word	index@(_ZN7cutlass13device_kernelIN5flash19enable_sm80_to_sm89INS1_16FlashAttnFwdSm80INS1_25CollectiveMainloopFwdSm80ILi8ELi1ELb1EN4cute5tupleIJNS5_1CILi128EEENS7_ILi96EEENS7_ILi192EEEEEELi192ENS_6half_tEfNS_4arch4Sm80ELb1ELb0ELb1ELb0ELb0ELb0ELb1ELb0EEENS1_21CollectiveEpilogueFwdINS6_IJS8_SA_S9_EEENS6_IJNS7_ILi1EEESI_SI_EEESC_SE_Li256ELb0ELb1ELb0ELb0EEENS1_30DynamicPersistentTileSchedulerILi256ELi256ELb0ELb1ELb0EEEEEEEEEvNT_6ParamsE)
        /*011c*/ 	.word	0x00000000


	//----- nvinfo : EIATTR_REGCOUNT
	.align		4
.L_58:
        /*0120*/ 	.byte	0x04, 0x2f
        /*0122*/ 	.short	(.L_60 - .L_59)
	.align		4
.L_59:
        /*0124*/ 	.word	index@(_ZN7cutlass13device_kernelIN5flash19enable_sm80_to_sm89INS1_16FlashAttnFwdSm80INS1_25CollectiveMainloopFwdSm80ILi8ELi1ELb0EN4cute5tupleIJNS5_1CILi128EEENS7_ILi64EEENS7_ILi192EEEEEELi192ENS_6half_tEfNS_4arch4Sm80ELb0ELb1ELb1ELb1ELb0ELb1ELb1ELb0EEENS1_21CollectiveEpilogueFwdINS6_IJS8_SA_S9_EEENS6_IJNS7_ILi1EEESI_SI_EEESC_SE_Li256ELb1ELb1ELb0ELb0EEENS1_19SingleTileSchedulerILb1ELb0ELb1ELi128EEEEEEEEEvNT_6ParamsE)
        /*0128*/ 	.word	0x00000004


	//----- nvinfo : EIATTR_FRAME_SIZE
	.align		4
.L_60:
        /*012c*/ 	.byte	0x04, 0x11
        /*012e*/ 	.short	(.L_62 - .L_61)
	.align		4
.L_61:
        /*0130*/ 	.word	index@(_ZN7cutlass13device_kernelIN5flash19enable_sm80_to_sm89INS1_16FlashAttnFwdSm80INS1_25CollectiveMainloopFwdSm80ILi8ELi1ELb0EN4cute5tupleIJNS5_1CILi128EEENS7_ILi64EEENS7_ILi192EEEEEELi192ENS_6half_tEfNS_4arch4Sm80ELb0ELb1ELb1ELb1ELb0ELb1ELb1ELb0EEENS1_21CollectiveEpilogueFwdINS6_IJS8_SA_S9_EEENS6_IJNS7_ILi1EEESI_SI_EEESC_SE_Li256ELb1ELb1ELb0ELb0EEENS1_19SingleTileSchedulerILb1ELb0ELb1ELi128EEEEEEEEEvNT_6ParamsE)
        /*0134*/ 	.word	0x00000000


	//----- nvinfo : EIATTR_REGCOUNT
	.align		4
.L_62:
        /*0138*/ 	.byte	0x04, 0x2f
        /*013a*/ 	.short	(.L_64 - .L_63)
	.align		4
.L_63:
        /*013c*/ 	.word	index@(_ZN7cutlass13device_kernelIN5flash19enable_sm80_to_sm89INS1_16FlashAttnFwdSm80INS1_25CollectiveMainloopFwdSm80ILi8ELi1ELb0EN4cute5tupleIJNS5_1CILi128EEENS7_ILi64EEENS7_ILi192EEEEEELi192ENS_6half_tEfNS_4arch4Sm80ELb0ELb1ELb1ELb1ELb0ELb0ELb1ELb0EEENS1_21CollectiveEpilogueFwdINS6_IJS8_SA_S9_EEENS6_IJNS7_ILi1EEESI_SI_EEESC_SE_Li256ELb1ELb1ELb0ELb0EEENS1_19SingleTileSchedulerILb1ELb0ELb1ELi128EEEEEEEEEvNT_6ParamsE)
        /*0140*/ 	.word	0x00000004


	//----- nvinfo : EIATTR_FRAME_SIZE
	.align		4
.L_64:
        /*0144*/ 	.byte	0x04, 0x11
        /*0146*/ 	.short	(.L_66 - .L_65)
	.align		4
.L_65:
        /*0148*/ 	.word	index@(_ZN7cutlass13device_kernelIN5flash19enable_sm80_to_sm89INS1_16FlashAttnFwdSm80INS1_25CollectiveMainloopFwdSm80ILi8ELi1ELb0EN4cute5tupleIJNS5_1CILi128EEENS7_ILi64EEENS7_ILi192EEEEEELi192ENS_6half_tEfNS_4arch4Sm80ELb0ELb1ELb1ELb1ELb0ELb0ELb1ELb0EEENS1_21CollectiveEpilogueFwdINS6_IJS8_SA_S9_EEENS6_IJNS7_ILi1EEESI_SI_EEESC_SE_Li256ELb1ELb1ELb0ELb0EEENS1_19SingleTileSchedulerILb1ELb0ELb1ELi128EEEEEEEEEvNT_6ParamsE)
        /*014c*/ 	.word	0x00000000


	//----- nvinfo : EIATTR_REGCOUNT
	.align		4
.L_66:
        /*0150*/ 	.byte	0x04, 0x2f
        /*0152*/ 	.short	(.L_68 - .L_67)
	.align		4
.L_67:
        /*0154*/ 	.word	index@(_ZN7cutlass13device_kernelIN5flash19enable_sm80_to_sm89INS1_16FlashAttnFwdSm80INS1_25CollectiveMainloopFwdSm80ILi8ELi1ELb0EN4cute5tupleIJNS5_1CILi128EEENS7_ILi64EEENS7_ILi192EEEEEELi192ENS_6half_tEfNS_4arch4Sm80ELb0ELb1ELb1ELb0ELb0ELb0ELb1ELb0EEENS1_21CollectiveEpilogueFwdINS6_IJS8_SA_S9_EEENS6_IJNS7_ILi1EEESI_SI_EEESC_SE_Li256ELb0ELb1ELb0ELb0EEENS1_19SingleTileSchedulerILb0ELb0ELb1ELi128EEEEEEEEEvNT_6ParamsE)
        /*0158*/ 	.word	0x00000004


	//----- nvinfo : EIATTR_FRAME_SIZE
	.align		4
.L_68:
        /*015c*/ 	.byte	0x04, 0x11
        /*015e*/ 	.short	(.L_70 - .L_69)
	.align		4
.L_69:
        /*0160*/ 	.word	index@(_ZN7cutlass13device_kernelIN5flash19enable_sm80_to_sm89INS1_16FlashAttnFwdSm80INS1_25CollectiveMainloopFwdSm80ILi8ELi1ELb0EN4cute5tupleIJNS5_1CILi128EEENS7_ILi64EEENS7_ILi192EEEEEELi192ENS_6half_tEfNS_4arch4Sm80ELb0ELb1ELb1ELb0ELb0ELb0ELb1ELb0EEENS1_21CollectiveEpilogueFwdINS6_IJS8_SA_S9_EEENS6_IJNS7_ILi1EEESI_SI_EEESC_SE_Li256ELb0ELb1ELb0ELb0EEENS1_19SingleTileSchedulerILb0ELb0ELb1ELi128EEEEEEEEEvNT_6ParamsE)
        /*0164*/ 	.word	0x00000000


	//----- nvinfo : EIATTR_REGCOUNT
	.align		4
.L_70:
        /*0168*/ 	.byte	0x04, 0x2f
        /*016a*/ 	.short	(.L_72 - .L_71)
	.align		4
.L_71:
        /*016c*/ 	.word	index@(_ZN7cutlass13device_kernelIN5flash19enable_sm80_to_sm89INS1_16FlashAttnFwdSm80INS1_25CollectiveMainloopFwdSm80ILi8ELi1ELb0EN4cute5tupleIJNS5_1CILi128EEENS7_ILi64EEENS7_ILi192EEEEEELi192ENS_6half_tEfNS_4arch4Sm80ELb0ELb0ELb1ELb1ELb0ELb1ELb1ELb0EEENS1_21CollectiveEpilogueFwdINS6_IJS8_SA_S9_EEENS6_IJNS7_ILi1EEESI_SI_EEESC_SE_Li256ELb1ELb1ELb0ELb0EEENS1_19SingleTileSchedulerILb1ELb0ELb1ELi128EEEEEEEEEvNT_6ParamsE)
        /*0170*/ 	.word	0x00000004


	//----- nvinfo : EIATTR_FRAME_SIZE
	.align		4
.L_72:
        /*0174*/ 	.byte	0x04, 0x11
        /*0176*/ 	.short	(.L_74 - .L_73)
	.align		4
.L_73:
        /*0178*/ 	.word	index@(_ZN7cutlass13device_kernelIN5flash19enable_sm80_to_sm89INS1_16FlashAttnFwdSm80INS1_25CollectiveMainloopFwdSm80ILi8ELi1ELb0EN4cute5tupleIJNS5_1CILi128EEENS7_ILi64EEENS7_ILi192EEEEEELi192ENS_6half_tEfNS_4arch4Sm80ELb0ELb0ELb1ELb1ELb0ELb1ELb1ELb0EEENS1_21CollectiveEpilogueFwdINS6_IJS8_SA_S9_EEENS6_IJNS7_ILi1EEESI_SI_EEESC_SE_Li256ELb1ELb1ELb0ELb0EEENS1_19SingleTileSchedulerILb1ELb0ELb1ELi128EEEEEEEEEvNT_6ParamsE)
        /*017c*/ 	.word	0x00000000


	//----- nvinfo : EIATTR_REGCOUNT
	.align		4
.L_74:
        /*0180*/ 	.byte	0x04, 0x2f
        /*0182*/ 	.short	(.L_76 - .L_75)
	.align		4
.L_75:
        /*0184*/ 	.word	index@(_ZN7cutlass13device_kernelIN5flash19enable_sm80_to_sm89INS1_16FlashAttnFwdSm80INS1_25CollectiveMainloopFwdSm80ILi8ELi1ELb1EN4cute5tupleIJNS5_1CILi128EEENS7_ILi96EEENS7_ILi192EEEEEELi192ENS_6half_tEfNS_4arch4Sm80ELb0ELb0ELb1ELb1ELb0ELb0ELb1ELb0EEENS1_21CollectiveEpilogueFwdINS6_IJS8_SA_S9_EEENS6_IJNS7_ILi1EEESI_SI_EEESC_SE_Li256ELb1ELb1ELb0ELb0EEENS1_19SingleTileSchedulerILb1ELb0ELb1ELi128EEEEEEEEEvNT_6ParamsE)
        /*0188*/ 	.word	0x00000004


	//----- nvinfo : EIATTR_FRAME_SIZE
	.align		4
.L_76:
        /*018c*/ 	.byte	0x04, 0x11
        /*018e*/ 	.short	(.L_78 - .L_77)
	.align		4
.L_77:
        /*0190*/ 	.word	index@(_ZN7cutlass13device_kernelIN5flash19enable_sm80_to_sm89INS1_16FlashAttnFwdSm80INS1_25CollectiveMainloopFwdSm80ILi8ELi1ELb1EN4cute5tupleIJNS5_1CILi128EEENS7_ILi96EEENS7_ILi192EEEEEELi192ENS_6half_tEfNS_4arch4Sm80ELb0ELb0ELb1ELb1ELb0ELb0ELb1ELb0EEENS1_21CollectiveEpilogueFwdINS6_IJS8_SA_S9_EEENS6_IJNS7_ILi1EEESI_SI_EEESC_SE_Li256ELb1ELb1ELb0ELb0EEENS1_19SingleTileSchedulerILb1ELb0ELb1ELi128EEEEEEEEEvNT_6ParamsE)
        /*0194*/ 	.word	0x00000000


	//----- nvinfo : EIATTR_REGCOUNT
	.align		4
.L_78:
        /*0198*/ 	.byte	0x04, 0x2f
        /*019a*/ 	.short	(.L_80 - .L_79)
	.align		4
.L_79:
        /*019c*/ 	.word	index@(_ZN7cutlass13device_kernelIN5flash19enable_sm80_to_sm89INS1_16FlashAttnFwdSm80INS1_25CollectiveMainloopFwdSm80ILi8ELi1ELb1EN4cute5tupleIJNS5_1CILi128EEENS7_ILi96EEENS7_ILi192EEEEEELi192ENS_6half_tEfNS_4arch4Sm80ELb0ELb0ELb1ELb0ELb0ELb0ELb1ELb0EEENS1_21CollectiveEpilogueFwdINS6_IJS8_SA_S9_EEENS6_IJNS7_ILi1EEESI_SI_EEESC_SE_Li256ELb0ELb1ELb0ELb0EEENS1_19SingleTileSchedulerILb0ELb0ELb1ELi128EEEEEEEEEvNT_6ParamsE)
        /*01a0*/ 	.word	0x00000004


	//----- nvinfo : EIATTR_FRAME_SIZE
	.align		4
.L_80:
        /*01a4*/ 	.byte	0x04, 0x11
        /*01a6*/ 	.short	(.L_82 - .L_81)
	.align		4
.L_81:
        /*01a8*/ 	.word	index@(_ZN7cutlass13device_kernelIN5flash19enable_sm80_to_sm89INS1_16FlashAttnFwdSm80INS1_25CollectiveMainloopFwdSm80ILi8ELi1ELb1EN4cute5tupleIJNS5_1CILi128EEENS7_ILi96EEENS7_ILi192EEEEEELi192ENS_6half_tEfNS_4arch4Sm80ELb0ELb0ELb1ELb0ELb0ELb0ELb1ELb0EEENS1_21CollectiveEpilogueFwdINS6_IJS8_SA_S9_EEENS6_IJNS7_ILi1EEESI_SI_EEESC_SE_Li256ELb0ELb1ELb0ELb0EEENS1_19SingleTileSchedulerILb0ELb0ELb1ELi128EEEEEEEEEvNT_6ParamsE)
        /*01ac*/ 	.word	0x00000000


	//----- nvinfo : EIATTR_MIN_STACK_SIZE
	.align		4
.L_82:
        /*01b0*/ 	.byte	0x04, 0x12
        /*01b2*/ 	.short	(.L_84 - .L_83)
	.align		4
.L_83:
        /*01b4*/ 	.word	index@(_ZN7cutlass13device_kernelIN5flash19enable_sm80_to_sm89INS1_16FlashAttnFwdSm80INS1_25CollectiveMainloopFwdSm80ILi8ELi1ELb1EN4cute5tupleIJNS5_1CILi128EEENS7_ILi96EEENS7_ILi192EEEEEELi192ENS_6half_tEfNS_4arch4Sm80ELb0ELb0ELb1ELb0ELb0ELb0ELb1ELb0EEENS1_21CollectiveEpilogueFwdINS6_IJS8_SA_S9_EEENS6_IJNS7_ILi1EEESI_SI_EEESC_SE_Li256ELb0ELb1ELb0ELb0EEENS1_19SingleTileSchedulerILb0ELb0ELb1ELi128EEEEEEEEEvNT_6ParamsE)
        /*01b8*/ 	.word	0x00000000


	//----- nvinfo : EIATTR_MIN_STACK_SIZE
	.align		4
.L_84:
        /*01bc*/ 	.byte	0x04, 0x12
        /*01be*/ 	.short	(.L_86 - .L_85)
	.align		4
.L_85:
        /*01c0*/ 	.word	index@(_ZN7cutlass13device_kernelIN5flash19enable_sm80_to_sm89INS1_16FlashAttnFwdSm80INS1_25CollectiveMainloopFwdSm80ILi8ELi1ELb1EN4cute5tupleIJNS5_1CILi128EEENS7_ILi96EEENS7_ILi192EEEEEELi192ENS_6half_tEfNS_4arch4Sm80ELb0ELb0ELb1ELb1ELb0ELb0ELb1ELb0EEENS1_21CollectiveEpilogueFwdINS6_IJS8_SA_S9_EEENS6_IJNS7_ILi1EEESI_SI_EEESC_SE_Li256ELb1ELb1ELb0ELb0EEENS1_19SingleTileSchedulerILb1ELb0ELb1ELi128EEEEEEEEEvNT_6ParamsE)
        /*01c4*/ 	.word	0x00000000


	//----- nvinfo : EIATTR_MIN_STACK_SIZE
	.align		4
.L_86:
        /*01c8*/ 	.byte	0x04, 0x12
        /*01ca*/ 	.short	(.L_88 - .L_87)
	.align		4
.L_87:
        /*01cc*/ 	.word	index@(_ZN7cutlass13device_kernelIN5flash19enable_sm80_to_sm89INS1_16FlashAttnFwdSm80INS1_25CollectiveMainloopFwdSm80ILi8ELi1ELb0EN4cute5tupleIJNS5_1CILi128EEENS7_ILi64EEENS7_ILi192EEEEEELi192ENS_6half_tEfNS_4arch4Sm80ELb0ELb0ELb1ELb1ELb0ELb1ELb1ELb0EEENS1_21CollectiveEpilogueFwdINS6_IJS8_SA_S9_EEENS6_IJNS7_ILi1EEESI_SI_EEESC_SE_Li256ELb1ELb1ELb0ELb0EEENS1_19SingleTileSchedulerILb1ELb0ELb1ELi128EEEEEEEEEvNT_6ParamsE)
        /*01d0*/ 	.word	0x00000000


	//----- nvinfo : EIATTR_MIN_STACK_SIZE
	.align		4
.L_88:
        /*01d4*/ 	.byte	0x04, 0x12
        /*01d6*/ 	.short	(.L_90 - .L_89)
	.align		4
.L_89:
        /*01d8*/ 	.word	index@(_ZN7cutlass13device_kernelIN5flash19enable_sm80_to_sm89INS1_16FlashAttnFwdSm80INS1_25CollectiveMainloopFwdSm80ILi8ELi1ELb0EN4cute5tupleIJNS5_1CILi128EEENS7_ILi64EEENS7_ILi192EEEEEELi192ENS_6half_tEfNS_4arch4Sm80ELb0ELb1ELb1ELb0ELb0ELb0ELb1ELb0EEENS1_21CollectiveEpilogueFwdINS6_IJS8_SA_S9_EEENS6_IJNS7_ILi1EEESI_SI_EEESC_SE_Li256ELb0ELb1ELb0ELb0EEENS1_19SingleTileSchedulerILb0ELb0ELb1ELi128EEEEEEEEEvNT_6ParamsE)
        /*01dc*/ 	.word	0x00000000


	//----- nvinfo : EIATTR_MIN_STACK_SIZE
	.align		4
.L_90:
        /*01e0*/ 	.byte	0x04, 0x12
        /*01e2*/ 	.short	(.L_92 - .L_91)
	.align		4
.L_91:
        /*01e4*/ 	.word	index@(_ZN7cutlass13device_kernelIN5flash19enable_sm80_to_sm89INS1_16FlashAttnFwdSm80INS1_25CollectiveMainloopFwdSm80ILi8ELi1ELb0EN4cute5tupleIJNS5_1CILi128EEENS7_ILi64EEENS7_ILi192EEEEEELi192ENS_6half_tEfNS_4arch4Sm80ELb0ELb1ELb1ELb1ELb0ELb0ELb1ELb0EEENS1_21CollectiveEpilogueFwdINS6_IJS8_SA_S9_EEENS6_IJNS7_ILi1EEESI_SI_EEESC_SE_Li256ELb1ELb1ELb0ELb0EEENS1_19SingleTileSchedulerILb1ELb0ELb1ELi128EEEEEEEEEvNT_6ParamsE)
        /*01e8*/ 	.word	0x00000000


	//----- nvinfo : EIATTR_MIN_STACK_SIZE
	.align		4
.L_92:
        /*01ec*/ 	.byte	0x04, 0x12
        /*01ee*/ 	.short	(.L_94 - .L_93)
	.align		4
.L_93:
        /*01f0*/ 	.word	index@(_ZN7cutlass13device_kernelIN5flash19enable_sm80_to_sm89INS1_16FlashAttnFwdSm80INS1_25CollectiveMainloopFwdSm80ILi8ELi1ELb0EN4cute5tupleIJNS5_1CILi128EEENS7_ILi64EEENS7_ILi192EEEEEELi192ENS_6half_tEfNS_4arch4Sm80ELb0ELb1ELb1ELb1ELb0ELb1ELb1ELb0EEENS1_21CollectiveEpilogueFwdINS6_IJS8_SA_S9_EEENS6_IJNS7_ILi1EEESI_SI_EEESC_SE_Li256ELb1ELb1ELb0ELb0EEENS1_19SingleTileSchedulerILb1ELb0ELb1ELi128EEEEEEEEEvNT_6ParamsE)
        /*01f4*/ 	.word	0x00000000


	//----- nvinfo : EIATTR_MIN_STACK_SIZE
	.align		4
.L_94:
        /*01f8*/ 	.byte	0x04, 0x12
        /*01fa*/ 	.short	(.L_96 - .L_95)
	.align		4
.L_95:
        /*01fc*/ 	.word	index@(_ZN7cutlass13device_kernelIN5flash19enable_sm80_to_sm89INS1_16FlashAttnFwdSm80INS1_25CollectiveMainloopFwdSm80ILi8ELi1ELb1EN4cute5tupleIJNS5_1CILi128EEENS7_ILi96EEENS7_ILi192EEEEEELi192ENS_6half_tEfNS_4arch4Sm80ELb1ELb0ELb1ELb0ELb0ELb0ELb1ELb0EEENS1_21CollectiveEpilogueFwdINS6_IJS8_SA_S9_EEENS6_IJNS7_ILi1EEESI_SI_EEESC_SE_Li256ELb0ELb1ELb0ELb0EEENS1_30DynamicPersistentTileSchedulerILi256ELi256ELb0ELb1ELb0EEEEEEEEEvNT_6ParamsE)
        /*0200*/ 	.word	0x00000000


	//----- nvinfo : EIATTR_MIN_STACK_SIZE
	.align		4
.L_96:
        /*0204*/ 	.byte	0x04, 0x12
        /*0206*/ 	.short	(.L_98 - .L_97)
	.align		4
.L_97:
        /*0208*/ 	.word	index@(_ZN7cutlass13device_kernelIN5flash19enable_sm80_to_sm89INS1_16FlashAttnFwdSm80INS1_25CollectiveMainloopFwdSm80ILi8ELi1ELb1EN4cute5tupleIJNS5_1CILi128EEENS7_ILi96EEENS7_ILi192EEEEEELi192ENS_6half_tEfNS_4arch4Sm80ELb1ELb0ELb1ELb1ELb0ELb0ELb1ELb0EEENS1_21CollectiveEpilogueFwdINS6_IJS8_SA_S9_EEENS6_IJNS7_ILi1EEESI_SI_EEESC_SE_Li256ELb1ELb1ELb0ELb0EEENS1_19SingleTileSchedulerILb1ELb0ELb1ELi128EEEEEEEEEvNT_6ParamsE)
        /*020c*/ 	.word	0x00000000


	//----- nvinfo : EIATTR_MIN_STACK_SIZE
	.align		4
.L_98:
        /*0210*/ 	.byte	0x04, 0x12
        /*0212*/ 	.short	(.L_100 - .L_99)
	.align		4
.L_99:
        /*0214*/ 	.word	index@(_ZN7cutlass13device_kernelIN5flash19enable_sm80_to_sm89INS1_16FlashAttnFwdSm80INS1_25CollectiveMainloopFwdSm80ILi8ELi1ELb0EN4cute5tupleIJNS5_1CILi128EEENS7_ILi64EEENS7_ILi192EEEEEELi192ENS_6half_tEfNS_4arch4Sm80ELb1ELb0ELb1ELb1ELb0ELb1ELb1ELb0EEENS1_21CollectiveEpilogueFwdINS6_IJS8_SA_S9_EEENS6_IJNS7_ILi1EEESI_SI_EEESC_SE_Li256ELb1ELb1ELb0ELb0EEENS1_19SingleTileSchedulerILb1ELb0ELb1ELi128EEEEEEEEEvNT_6ParamsE)
        /*0218*/ 	.word	0x00000000


	//----- nvinfo : EIATTR_MIN_STACK_SIZE
	.align		4
.L_100:
        /*021c*/ 	.byte	0x04, 0x12
        /*021e*/ 	.short	(.L_102 - .L_101)
	.align		4
.L_101:
        /*0220*/ 	.word	index@(_ZN7cutlass13device_kernelIN5flash19enable_sm80_to_sm89INS1_16FlashAttnFwdSm80INS1_25CollectiveMainloopFwdSm80ILi8ELi2ELb1EN4cute5tupleIJNS5_1CILi128EEENS7_ILi96EEENS7_ILi192EEEEEELi192ENS_6half_tEfNS_4arch4Sm80ELb0ELb0ELb1ELb0ELb0ELb0ELb1ELb0EEENS1_21CollectiveEpilogueFwdINS6_IJS8_SA_S9_EEENS6_IJNS7_ILi1EEESI_SI_EEESC_SE_Li256ELb0ELb1ELb0ELb0EEENS1_19SingleTileSchedulerILb0ELb0ELb1ELi128EEEEEEEEEvNT_6ParamsE)
        /*0224*/ 	.word	0x00000000


	//----- nvinfo : EIATTR_MIN_STACK_SIZE
	.align		4
.L_102:
        /*0228*/ 	.byte	0x04, 0x12
        /*022a*/ 	.short	(.L_104 - .L_103)
	.align		4
.L_103:
        /*022c*/ 	.word	index@(_ZN7cutlass13device_kernelIN5flash19enable_sm80_to_sm89INS1_16FlashAttnFwdSm80INS1_25CollectiveMainloopFwdSm80ILi8ELi2ELb1EN4cute5tupleIJNS5_1CILi128EEENS7_ILi96EEENS7_ILi192EEEEEELi192ENS_6half_tEfNS_4arch4Sm80ELb0ELb0ELb1ELb1ELb0ELb0ELb1ELb0EEENS1_21CollectiveEpilogueFwdINS6_IJS8_SA_S9_EEENS6_IJNS7_ILi1EEESI_SI_EEESC_SE_Li256ELb1ELb1ELb0ELb0EEENS1_19SingleTileSchedulerILb1ELb0ELb1ELi128EEEEEEEEEvNT_6ParamsE)
        /*0230*/ 	.word	0x00000000


	//----- nvinfo : EIATTR_MIN_STACK_SIZE
	.align		4
.L_104:
        /*0234*/ 	.byte	0x04, 0x12
        /*0236*/ 	.short	(.L_106 - .L_105)
	.align		4
.L_105:
        /*0238*/ 	.word	index@(_ZN7cutlass13device_kernelIN5flash19enable_sm80_to_sm89INS1_16FlashAttnFwdSm80INS1_25CollectiveMainloopFwdSm80ILi8ELi2ELb0EN4cute5tupleIJNS5_1CILi128EEENS7_ILi64EEENS7_ILi192EEEEEELi192ENS_6half_tEfNS_4arch4Sm80ELb0ELb0ELb1ELb1ELb0ELb1ELb1ELb0EEENS1_21CollectiveEpilogueFwdINS6_IJS8_SA_S9_EEENS6_IJNS7_ILi1EEESI_SI_EEESC_SE_Li256ELb1ELb1ELb0ELb0EEENS1_19SingleTileSchedulerILb1ELb0ELb1ELi128EEEEEEEEEvNT_6ParamsE)
        /*023c*/ 	.word	0x00000000


	//----- nvinfo : EIATTR_MIN_STACK_SIZE
	.align		4
.L_106:
        /*0240*/ 	.byte	0x04, 0x12
        /*0242*/ 	.short	(.L_108 - .L_107)
	.align		4
.L_107:
        /*0244*/ 	.word	index@(_ZN7cutlass13device_kernelIN5flash19enable_sm80_to_sm89INS1_16FlashAttnFwdSm80INS1_25CollectiveMainloopFwdSm80ILi8ELi2ELb0EN4cute5tupleIJNS5_1CILi128EEENS7_ILi64EEENS7_ILi192EEEEEELi192ENS_6half_tEfNS_4arch4Sm80ELb0ELb1ELb1ELb0ELb0ELb0ELb1ELb0EEENS1_21CollectiveEpilogueFwdINS6_IJS8_SA_S9_EEENS6_IJNS7_ILi1EEESI_SI_EEESC_SE_Li256ELb0ELb1ELb0ELb0EEENS1_19SingleTileSchedulerILb0ELb0ELb1ELi128EEEEEEEEEvNT_6ParamsE)
        /*0248*/ 	.word	0x00000000


	//----- nvinfo : EIATTR_MIN_STACK_SIZE
	.align		4
.L_108:
        /*024c*/ 	.byte	0x04, 0x12
        /*024e*/ 	.short	(.L_110 - .L_109)
	.align		4
.L_109:
        /*0250*/ 	.word	index@(_ZN7cutlass13device_kernelIN5flash19enable_sm80_to_sm89INS1_16FlashAttnFwdSm80INS1_25CollectiveMainloopFwdSm80ILi8ELi2ELb0EN4cute5tupleIJNS5_1CILi128EEENS7_ILi64EEENS7_ILi192EEEEEELi192ENS_6half_tEfNS_4arch4Sm80ELb0ELb1ELb1ELb1ELb0ELb0ELb1ELb0EEENS1_21CollectiveEpilogueFwdINS6_IJS8_SA_S9_EEENS6_IJNS7_ILi1EEESI_SI_EEESC_SE_Li256ELb1ELb1ELb0ELb0EEENS1_19SingleTileSchedulerILb1ELb0ELb1ELi128EEEEEEEEEvNT_6ParamsE)
        /*0254*/ 	.word	0x00000000


	//----- nvinfo : EIATTR_MIN_STACK_SIZE
	.align		4
.L_110:
        /*0258*/ 	.byte	0x04, 0x12
        /*025a*/ 	.short	(.L_112 - .L_111)
	.align		4
.L_111:
        /*025c*/ 	.word	index@(_ZN7cutlass13device_kernelIN5flash19enable_sm80_to_sm89INS1_16FlashAttnFwdSm80INS1_25CollectiveMainloopFwdSm80ILi8ELi2ELb0EN4cute5tupleIJNS5_1CILi128EEENS7_ILi64EEENS7_ILi192EEEEEELi192ENS_6half_tEfNS_4arch4Sm80ELb0ELb1ELb1ELb1ELb0ELb1ELb1ELb0EEENS1_21CollectiveEpilogueFwdINS6_IJS8_SA_S9_EEENS6_IJNS7_ILi1EEESI_SI_EEESC_SE_Li256ELb1ELb1ELb0ELb0EEENS1_19SingleTileSchedulerILb1ELb0ELb1ELi128EEEEEEEEEvNT_6ParamsE)
        /*0260*/ 	.word	0x00000000


	//----- nvinfo : EIATTR_MIN_STACK_SIZE
	.align		4
.L_112:
        /*0264*/ 	.byte	0x04, 0x12
        /*0266*/ 	.short	(.L_114 - .L_113)
	.align		4
.L_113:
        /*0268*/ 	.word	index@(_ZN7cutlass13device_kernelIN5flash19enable_sm80_to_sm89INS1_16FlashAttnFwdSm80INS1_25CollectiveMainloopFwdSm80ILi8ELi2ELb1EN4cute5tupleIJNS5_1CILi128EEENS7_ILi96EEENS7_ILi192EEEEEELi192ENS_6half_tEfNS_4arch4Sm80ELb1ELb0ELb1ELb0ELb0ELb0ELb1ELb0EEENS1_21CollectiveEpilogueFwdINS6_IJS8_SA_S9_EEENS6_IJNS7_ILi1EEESI_SI_EEESC_SE_Li256ELb0ELb1ELb0ELb0EEENS1_30DynamicPersistentTileSchedulerILi256ELi256ELb0ELb1ELb0EEEEEEEEEvNT_6ParamsE)
        /*026c*/ 	.word	0x00000000


	//----- nvinfo : EIATTR_MIN_STACK_SIZE
	.align		4
.L_114:
        /*0270*/ 	.byte	0x04, 0x12
        /*0272*/ 	.short	(.L_116 - .L_115)
	.align		4
.L_115:
        /*0274*/ 	.word	index@(_ZN7cutlass13device_kernelIN5flash19enable_sm80_to_sm89INS1_16FlashAttnFwdSm80INS1_25CollectiveMainloopFwdSm80ILi8ELi2ELb1EN4cute5tupleIJNS5_1CILi128EEENS7_ILi96EEENS7_ILi192EEEEEELi192ENS_6half_tEfNS_4arch4Sm80ELb1ELb0ELb1ELb1ELb0ELb0ELb1ELb0EEENS1_21CollectiveEpilogueFwdINS6_IJS8_SA_S9_EEENS6_IJNS7_ILi1EEESI_SI_EEESC_SE_Li256ELb1ELb1ELb0ELb0EEENS1_19SingleTileSchedulerILb1ELb0ELb1ELi128EEEEEEEEEvNT_6ParamsE)
        /*0278*/ 	.word	0x00000000


	//----- nvinfo : EIATTR_MIN_STACK_SIZE
	.align		4
.L_116:
        /*027c*/ 	.byte	0x04, 0x12
        /*027e*/ 	.short	(.L_118 - .L_117)
	.align		4
.L_117:
        /*0280*/ 	.word	index@(_ZN7cutlass13device_kernelIN5flash19enable_sm80_to_sm89INS1_16FlashAttnFwdSm80INS1_25CollectiveMainloopFwdSm80ILi8ELi2ELb0EN4cute5tupleIJNS5_1CILi128EEENS7_ILi64EEENS7_ILi192EEEEEELi192ENS_6half_tEfNS_4arch4Sm80ELb1ELb0ELb1ELb1ELb0ELb1ELb1ELb0EEENS1_21CollectiveEpilogueFwdINS6_IJS8_SA_S9_EEENS6_IJNS7_ILi1EEESI_SI_EEESC_SE_Li256ELb1ELb1ELb0ELb0EEENS1_19SingleTileSchedulerILb1ELb0ELb1ELi128EEEEEEEEEvNT_6ParamsE)
        /*0284*/ 	.word	0x00000000
.L_118:


//--------------------- .nv.compat                --------------------------
	.section	.nv.compat,"",@"SHT_CUDA_COMPAT_INFO"
	.align	4
        /*0000*/ 	.byte	0x02, 0x09, 0x01, 0x00, 0x02, 0x02, 0x01, 0x00, 0x02, 0x05, 0x05, 0x00, 0x03, 0x07, 0x01, 0x01
        /*0010*/ 	.byte	0x02, 0x03, 0x00, 0x00, 0x02, 0x06, 0x01, 0x00, 0x04, 0x0b, 0x08, 0x00, 0x09, 0x00, 0x00, 0x00
        /*0020*/ 	.byte	0x00, 0x00, 0x00, 0x00


//--------------------- .nv.info._ZN7cutlass13device_kernelIN5flash19enable_sm80_to_sm89INS1_16FlashAttnFwdSm80INS1_25CollectiveMainloopFwdSm80ILi8ELi1ELb1EN4cute5tupleIJNS5_1CILi128EEENS7_ILi96EEENS7_ILi192EEEEEELi192ENS_6half_tEfNS_4arch4Sm80ELb0ELb0ELb1ELb0ELb0ELb0ELb1ELb0EEENS1_21CollectiveEpilogueFwdINS6_IJS8_SA_S9_EEENS6_IJNS7_ILi1EEESI_SI_EEESC_SE_Li256ELb0ELb1ELb0ELb0EEENS1_19SingleTileSchedulerILb0ELb0ELb1ELi128EEEEEEEEEvNT_6ParamsE --------------------------
	.section	.nv.info._ZN7cutlass13device_kernelIN5flash19enable_sm80_to_sm89INS1_16FlashAttnFwdSm80INS1_25CollectiveMainloopFwdSm80ILi8ELi1ELb1EN4cute5tupleIJNS5_1CILi128EEENS7_ILi96EEENS7_ILi192EEEEEELi192ENS_6half_tEfNS_4arch4Sm80ELb0ELb0ELb1ELb0ELb0ELb0ELb1ELb0EEENS1_21CollectiveEpilogueFwdINS6_IJS8_SA_S9_EEENS6_IJNS7_ILi1EEESI_SI_EEESC_SE_Li256ELb0ELb1ELb0ELb0EEENS1_19SingleTileSchedulerILb0ELb0ELb1ELi128EEEEEEEEEvNT_6ParamsE,"",@"SHT_CUDA_INFO"
	.sectionflags	@""
	.align	4


	//----- nvinfo : EIATTR_CUDA_API_VERSION
	.align		4
        /*0000*/ 	.byte	0x04, 0x37
        /*0002*/ 	.short	(.L_120 - .L_119)
.L_119:
        /*0004*/ 	.word	0x00000082


	//----- nvinfo : EIATTR_KPARAM_INFO
	.align		4
.L_120:
        /*0008*/ 	.byte	0x04, 0x17
        /*000a*/ 	.short	(.L_122 - .L_121)
.L_121:
        /*000c*/ 	.word	0x00000000
        /*0010*/ 	.short	0x0000
        /*0012*/ 	.short	0x0000
        /*0014*/ 	.byte	0x00, 0xf0, 0x61, 0x10


	//----- nvinfo : EIATTR_SPARSE_MMA_MASK
	.align		4
.L_122:
        /*0018*/ 	.byte	0x03, 0x50
        /*001a*/ 	.short	0x0000


	//----- nvinfo : EIATTR_MAXREG_COUNT
	.align		4
        /*001c*/ 	.byte	0x03, 0x1b
        /*001e*/ 	.short	0x00ff


	//----- nvinfo : EIATTR_MERCURY_ISA_VERSION
	.align		4
        /*0020*/ 	.byte	0x03, 0x5f
        /*0022*/ 	.short	0x0101


	//----- nvinfo : EIATTR_VRC_CTA_INIT_COUNT
	.align		4
        /*0024*/ 	.byte	0x02, 0x4a
	.zero		1
	.zero		1


	//----- nvinfo : EIATTR_EXIT_INSTR_OFFSETS
	.align		4
        /*0028*/ 	.byte	0x04, 0x1c
        /*002a*/ 	.short	(.L_124 - .L_123)


	//   ....[0]....
.L_123:
        /*002c*/ 	.word	0x00000010


	//----- nvinfo : EIATTR_MAX_THREADS
	.align		4
.L_124:
        /*0030*/ 	.byte	0x04, 0x05
        /*0032*/ 	.short	(.L_126 - .L_125)
.L_125:
        /*0034*/ 	.word	0x00000100
        /*0038*/ 	.word	0x00000001
        /*003c*/ 	.word	0x00000001


	//----- nvinfo : EIATTR_CBANK_PARAM_SIZE
	.align		4
.L_126:
        /*0040*/ 	.byte	0x03, 0x19
        /*0042*/ 	.short	0x0418


	//----- nvinfo : EIATTR_PARAM_CBANK
	.align		4
        /*0044*/ 	.byte	0x04, 0x0a
        /*0046*/ 	.short	(.L_128 - .L_127)
	.align		4
.L_127:
        /*0048*/ 	.word	index@(.nv.constant0._ZN7cutlass13device_kernelIN5flash19enable_sm80_to_sm89INS1_16FlashAttnFwdSm80INS1_25CollectiveMainloopFwdSm80ILi8ELi1ELb1EN4cute5tupleIJNS5_1CILi128EEENS7_ILi96EEENS7_ILi192EEEEEELi192ENS_6half_tEfNS_4arch4Sm80ELb0ELb0ELb1ELb0ELb0ELb0ELb1ELb0EEENS1_21CollectiveEpilogueFwdINS6_IJS8_SA_S9_EEENS6_IJNS7_ILi1EEESI_SI_EEESC_SE_Li256ELb0ELb1ELb0ELb0EEENS1_19SingleTileSchedulerILb0ELb0ELb1ELi128EEEEEEEEEvNT_6ParamsE)
        /*004c*/ 	.short	0x0380
        /*004e*/ 	.short	0x0418


	//----- nvinfo : EIATTR_SW_WAR
	.align		4
.L_128:
        /*0050*/ 	.byte	0x04, 0x36
        /*0052*/ 	.short	(.L_130 - .L_129)
.L_129:
        /*0054*/ 	.word	0x00000008
.L_130:


//--------------------- .nv.info._ZN7cutlass13device_kernelIN5flash19enable_sm80_to_sm89INS1_16FlashAttnFwdSm80INS1_25CollectiveMainloopFwdSm80ILi8ELi1ELb1EN4cute5tupleIJNS5_1CILi128EEENS7_ILi96EEENS7_ILi192EEEEEELi192ENS_6half_tEfNS_4arch4Sm80ELb0ELb0ELb1ELb1ELb0ELb0ELb1ELb0EEENS1_21CollectiveEpilogueFwdINS6_IJS8_SA_S9_EEENS6_IJNS7_ILi1EEESI_SI_EEESC_SE_Li256ELb1ELb1ELb0ELb0EEENS1_19SingleTileSchedulerILb1ELb0ELb1ELi128EEEEEEEEEvNT_6ParamsE --------------------------
	.section	.nv.info._ZN7cutlass13device_kernelIN5flash19enable_sm80_to_sm89INS1_16FlashAttnFwdSm80INS1_25CollectiveMainloopFwdSm80ILi8ELi1ELb1EN4cute5tupleIJNS5_1CILi128EEENS7_ILi96EEENS7_ILi192EEEEEELi192ENS_6half_tEfNS_4arch4Sm80ELb0ELb0ELb1ELb1ELb0ELb0ELb1ELb0EEENS1_21CollectiveEpilogueFwdINS6_IJS8_SA_S9_EEENS6_IJNS7_ILi1EEESI_SI_EEESC_SE_Li256ELb1ELb1ELb0ELb0EEENS1_19SingleTileSchedulerILb1ELb0ELb1ELi128EEEEEEEEEvNT_6ParamsE,"",@"SHT_CUDA_INFO"
	.sectionflags	@""
	.align	4


	//----- nvinfo : EIATTR_CUDA_API_VERSION
	.align		4
        /*0000*/ 	.byte	0x04, 0x37
        /*0002*/ 	.short	(.L_132 - .L_131)
.L_131:
        /*0004*/ 	.word	0x00000082


	//----- nvinfo : EIATTR_KPARAM_INFO
	.align		4
.L_132:
        /*0008*/ 	.byte	0x04, 0x17
        /*000a*/ 	.short	(.L_134 - .L_133)
.L_133:
        /*000c*/ 	.word	0x00000000
        /*0010*/ 	.short	0x0000
        /*0012*/ 	.short	0x0000
        /*0014*/ 	.byte	0x00, 0xf0, 0x61, 0x10


	//----- nvinfo : EIATTR_SPARSE_MMA_MASK
	.align		4
.L_134:
        /*0018*/ 	.byte	0x03, 0x50
        /*001a*/ 	.short	0x0000


	//----- nvinfo : EIATTR_MAXREG_COUNT
	.align		4
        /*001c*/ 	.byte	0x03, 0x1b
        /*001e*/ 	.short	0x00ff


	//----- nvinfo : EIATTR_MERCURY_ISA_VERSION
	.align		4
        /*0020*/ 	.byte	0x03, 0x5f
        /*0022*/ 	.short	0x0101


	//----- nvinfo : EIATTR_VRC_CTA_INIT_COUNT
	.align		4
        /*0024*/ 	.byte	0x02, 0x4a
	.zero		1
	.zero		1


	//----- nvinfo : EIATTR_EXIT_INSTR_OFFSETS
	.align		4
        /*0028*/ 	.byte	0x04, 0x1c
        /*002a*/ 	.short	(.L_136 - .L_135)


	//   ....[0]....
.L_135:
        /*002c*/ 	.word	0x00000010


	//----- nvinfo : EIATTR_MAX_THREADS
	.align		4
.L_136:
        /*0030*/ 	.byte	0x04, 0x05
        /*0032*/ 	.short	(.L_138 - .L_137)
.L_137:
        /*0034*/ 	.word	0x00000100
        /*0038*/ 	.word	0x00000001
        /*003c*/ 	.word	0x00000001


	//----- nvinfo : EIATTR_CBANK_PARAM_SIZE
	.align		4
.L_138:
        /*0040*/ 	.byte	0x03, 0x19
        /*0042*/ 	.short	0x0418


	//----- nvinfo : EIATTR_PARAM_CBANK
	.align		4
        /*0044*/ 	.byte	0x04, 0x0a
        /*0046*/ 	.short	(.L_140 - .L_139)
	.align		4
.L_139:
        /*0048*/ 	.word	index@(.nv.constant0._ZN7cutlass13device_kernelIN5flash19enable_sm80_to_sm89INS1_16FlashAttnFwdSm80INS1_25CollectiveMainloopFwdSm80ILi8ELi1ELb1EN4cute5tupleIJNS5_1CILi128EEENS7_ILi96EEENS7_ILi192EEEEEELi192ENS_6half_tEfNS_4arch4Sm80ELb0ELb0ELb1ELb1ELb0ELb0ELb1ELb0EEENS1_21CollectiveEpilogueFwdINS6_IJS8_SA_S9_EEENS6_IJNS7_ILi1EEESI_SI_EEESC_SE_Li256ELb1ELb1ELb0ELb0EEENS1_19SingleTileSchedulerILb1ELb0ELb1ELi128EEEEEEEEEvNT_6ParamsE)
        /*004c*/ 	.short	0x0380
        /*004e*/ 	.short	0x0418


	//----- nvinfo : EIATTR_SW_WAR
	.align		4
.L_140:
        /*0050*/ 	.byte	0x04, 0x36
        /*0052*/ 	.short	(.L_142 - .L_141)
.L_141:
        /*0054*/ 	.word	0x00000008
.L_142:


//--------------------- .nv.info._ZN7cutlass13device_kernelIN5flash19enable_sm80_to_sm89INS1_16FlashAttnFwdSm80INS1_25CollectiveMainloopFwdSm80ILi8ELi1ELb0EN4cute5tupleIJNS5_1CILi128EEENS7_ILi64EEENS7_ILi192EEEEEELi192ENS_6half_tEfNS_4arch4Sm80ELb0ELb0ELb1ELb1ELb0ELb1ELb1ELb0EEENS1_21CollectiveEpilogueFwdINS6_IJS8_SA_S9_EEENS6_IJNS7_ILi1EEESI_SI_EEESC_SE_Li256ELb1ELb1ELb0ELb0EEENS1_19SingleTileSchedulerILb1ELb0ELb1ELi128EEEEEEEEEvNT_6ParamsE --------------------------
	.section	.nv.info._ZN7cutlass13device_kernelIN5flash19enable_sm80_to_sm89INS1_16FlashAttnFwdSm80INS1_25CollectiveMainloopFwdSm80ILi8ELi1ELb0EN4cute5tupleIJNS5_1CILi128EEENS7_ILi64EEENS7_ILi192EEEEEELi192ENS_6half_tEfNS_4arch4Sm80ELb0ELb0ELb1ELb1ELb0ELb1ELb1ELb0EEENS1_21CollectiveEpilogueFwdINS6_IJS8_SA_S9_EEENS6_IJNS7_ILi1EEESI_SI_EEESC_SE_Li256ELb1ELb1ELb0ELb0EEENS1_19SingleTileSchedulerILb1ELb0ELb1ELi128EEEEEEEEEvNT_6ParamsE,"",@"SHT_CUDA_INFO"
	.sectionflags	@""
	.align	4


	//----- nvinfo : EIATTR_CUDA_API_VERSION
	.align		4
        /*0000*/ 	.byte	0x04, 0x37
        /*0002*/ 	.short	(.L_144 - .L_143)
.L_143:
        /*0004*/ 	.word	0x00000082


	//----- nvinfo : EIATTR_KPARAM_INFO
	.align		4
.L_144:
        /*0008*/ 	.byte	0x04, 0x17
        /*000a*/ 	.short	(.L_146 - .L_145)
.L_145:
        /*000c*/ 	.word	0x00000000
        /*0010*/ 	.short	0x0000
        /*0012*/ 	.short	0x0000
        /*0014*/ 	.byte	0x00, 0xf0, 0x61, 0x10


	//----- nvinfo : EIATTR_SPARSE_MMA_MASK
	.align		4
.L_146:
        /*0018*/ 	.byte	0x03, 0x50
        /*001a*/ 	.short	0x0000


	//----- nvinfo : EIATTR_MAXREG_COUNT
	.align		4
        /*001c*/ 	.byte	0x03, 0x1b
        /*001e*/ 	.short	0x00ff


	//----- nvinfo : EIATTR_MERCURY_ISA_VERSION
	.align		4
        /*0020*/ 	.byte	0x03, 0x5f
        /*0022*/ 	.short	0x0101


	//----- nvinfo : EIATTR_VRC_CTA_INIT_COUNT
	.align		4
        /*0024*/ 	.byte	0x02, 0x4a
	.zero		1
	.zero		1


	//----- nvinfo : EIATTR_EXIT_INSTR_OFFSETS
	.align		4
        /*0028*/ 	.byte	0x04, 0x1c
        /*002a*/ 	.short	(.L_148 - .L_147)


	//   ....[0]....
.L_147:
        /*002c*/ 	.word	0x00000010


	//----- nvinfo : EIATTR_MAX_THREADS
	.align		4
.L_148:
        /*0030*/ 	.byte	0x04, 0x05
        /*0032*/ 	.short	(.L_150 - .L_149)
.L_149:
        /*0034*/ 	.word	0x00000100
        /*0038*/ 	.word	0x00000001
        /*003c*/ 	.word	0x00000001


	//----- nvinfo : EIATTR_CBANK_PARAM_SIZE
	.align		4
.L_150:
        /*0040*/ 	.byte	0x03, 0x19
        /*0042*/ 	.short	0x0418


	//----- nvinfo : EIATTR_PARAM_CBANK
	.align		4
        /*0044*/ 	.byte	0x04, 0x0a
        /*0046*/ 	.short	(.L_152 - .L_151)
	.align		4
.L_151:
        /*0048*/ 	.word	index@(.nv.constant0._ZN7cutlass13device_kernelIN5flash19enable_sm80_to_sm89INS1_16FlashAttnFwdSm80INS1_25CollectiveMainloopFwdSm80ILi8ELi1ELb0EN4cute5tupleIJNS5_1CILi128EEENS7_ILi64EEENS7_ILi192EEEEEELi192ENS_6half_tEfNS_4arch4Sm80ELb0ELb0ELb1ELb1ELb0ELb1ELb1ELb0EEENS1_21CollectiveEpilogueFwdINS6_IJS8_SA_S9_EEENS6_IJNS7_ILi1EEESI_SI_EEESC_SE_Li256ELb1ELb1ELb0ELb0EEENS1_19SingleTileSchedulerILb1ELb0ELb1ELi128EEEEEEEEEvNT_6ParamsE)
        /*004c*/ 	.short	0x0380
        /*004e*/ 	.short	0x0418


	//----- nvinfo : EIATTR_SW_WAR
	.align		4
.L_152:
        /*0050*/ 	.byte	0x04, 0x36
        /*0052*/ 	.short	(.L_154 - .L_153)
.L_153:
        /*0054*/ 	.word	0x00000008
.L_154:


//--------------------- .nv.info._ZN7cutlass13device_kernelIN5flash19enable_sm80_to_sm89INS1_16FlashAttnFwdSm80INS1_25CollectiveMainloopFwdSm80ILi8ELi1ELb0EN4cute5tupleIJNS5_1CILi128EEENS7_ILi64EEENS7_ILi192EEEEEELi192ENS_6half_tEfNS_4arch4Sm80ELb0ELb1ELb1ELb0ELb0ELb0ELb1ELb0EEENS1_21CollectiveEpilogueFwdINS6_IJS8_SA_S9_EEENS6_IJNS7_ILi1EEESI_SI_EEESC_SE_Li256ELb0ELb1ELb0ELb0EEENS1_19SingleTileSchedulerILb0ELb0ELb1ELi128EEEEEEEEEvNT_6ParamsE --------------------------
	.section	.nv.info._ZN7cutlass13device_kernelIN5flash19enable_sm80_to_sm89INS1_16FlashAttnFwdSm80INS1_25CollectiveMainloopFwdSm80ILi8ELi1ELb0EN4cute5tupleIJNS5_1CILi128EEENS7_ILi64EEENS7_ILi192EEEEEELi192ENS_6half_tEfNS_4arch4Sm80ELb0ELb1ELb1ELb0ELb0ELb0ELb1ELb0EEENS1_21CollectiveEpilogueFwdINS6_IJS8_SA_S9_EEENS6_IJNS7_ILi1EEESI_SI_EEESC_SE_Li256ELb0ELb1ELb0ELb0EEENS1_19SingleTileSchedulerILb0ELb0ELb1ELi128EEEEEEEEEvNT_6ParamsE,"",@"SHT_CUDA_INFO"
	.sectionflags	@""
	.align	4


	//----- nvinfo : EIATTR_CUDA_API_VERSION
	.align		4
        /*0000*/ 	.byte	0x04, 0x37
        /*0002*/ 	.short	(.L_156 - .L_155)
.L_155:
        /*0004*/ 	.word	0x00000082


	//----- nvinfo : EIATTR_KPARAM_INFO
	.align		4
.L_156:
        /*0008*/ 	.byte	0x04, 0x17
        /*000a*/ 	.short	(.L_158 - .L_157)
.L_157:
        /*000c*/ 	.word	0x00000000
        /*0010*/ 	.short	0x0000
        /*0012*/ 	.short	0x0000
        /*0014*/ 	.byte	0x00, 0xf0, 0x61, 0x10


	//----- nvinfo : EIATTR_SPARSE_MMA_MASK
	.align		4
.L_158:
        /*0018*/ 	.byte	0x03, 0x50
        /*001a*/ 	.short	0x0000


	//----- nvinfo : EIATTR_MAXREG_COUNT
	.align		4
        /*001c*/ 	.byte	0x03, 0x1b
        /*001e*/ 	.short	0x00ff


	//----- nvinfo : EIATTR_MERCURY_ISA_VERSION
	.align		4
        /*0020*/ 	.byte	0x03, 0x5f
        /*0022*/ 	.short	0x0101


	//----- nvinfo : EIATTR_VRC_CTA_INIT_COUNT
	.align		4
        /*0024*/ 	.byte	0x02, 0x4a
	.zero		1
	.zero		1


	//----- nvinfo : EIATTR_EXIT_INSTR_OFFSETS
	.align		4
        /*0028*/ 	.byte	0x04, 0x1c
        /*002a*/ 	.short	(.L_160 - .L_159)


	//   ....[0]....
.L_159:
        /*002c*/ 	.word	0x00000010


	//----- nvinfo : EIATTR_MAX_THREADS
	.align		4
.L_160:
        /*0030*/ 	.byte	0x04, 0x05
        /*0032*/ 	.short	(.L_162 - .L_161)
.L_161:
        /*0034*/ 	.word	0x00000100
        /*0038*/ 	.word	0x00000001
        /*003c*/ 	.word	0x00000001


	//----- nvinfo : EIATTR_CBANK_PARAM_SIZE
	.align		4
.L_162:
        /*0040*/ 	.byte	0x03, 0x19
        /*0042*/ 	.short	0x0418


	//----- nvinfo : EIATTR_PARAM_CBANK
	.align		4
        /*0044*/ 	.byte	0x04, 0x0a
        /*0046*/ 	.short	(.L_164 - .L_163)
	.align		4
.L_163:
        /*0048*/ 	.word	index@(.nv.constant0._ZN7cutlass13device_kernelIN5flash19enable_sm80_to_sm89INS1_16FlashAttnFwdSm80INS1_25CollectiveMainloopFwdSm80ILi8ELi1ELb0EN4cute5tupleIJNS5_1CILi128EEENS7_ILi64EEENS7_ILi192EEEEEELi192ENS_6half_tEfNS_4arch4Sm80ELb0ELb1ELb1ELb0ELb0ELb0ELb1ELb0EEENS1_21CollectiveEpilogueFwdINS6_IJS8_SA_S9_EEENS6_IJNS7_ILi1EEESI_SI_EEESC_SE_Li256ELb0ELb1ELb0ELb0EEENS1_19SingleTileSchedulerILb0ELb0ELb1ELi128EEEEEEEEEvNT_6ParamsE)
        /*004c*/ 	.short	0x0380
        /*004e*/ 	.short	0x0418


	//----- nvinfo : EIATTR_SW_WAR
	.align		4
.L_164:
        /*0050*/ 	.byte	0x04, 0x36
        /*0052*/ 	.short	(.L_166 - .L_165)
.L_165:
        /*0054*/ 	.word	0x00000008
.L_166:


//--------------------- .nv.info._ZN7cutlass13device_kernelIN5flash19enable_sm80_to_sm89INS1_16FlashAttnFwdSm80INS1_25CollectiveMainloopFwdSm80ILi8ELi1ELb0EN4cute5tupleIJNS5_1CILi128EEENS7_ILi64EEENS7_ILi192EEEEEELi192ENS_6half_tEfNS_4arch4Sm80ELb0ELb1ELb1ELb1ELb0ELb0ELb1ELb0EEENS1_21CollectiveEpilogueFwdINS6_IJS8_SA_S9_EEENS6_IJNS7_ILi1EEESI_SI_EEESC_SE_Li256ELb1ELb1ELb0ELb0EEENS1_19SingleTileSchedulerILb1ELb0ELb1ELi128EEEEEEEEEvNT_6ParamsE --------------------------
	.section	.nv.info._ZN7cutlass13device_kernelIN5flash19enable_sm80_to_sm89INS1_16FlashAttnFwdSm80INS1_25CollectiveMainloopFwdSm80ILi8ELi1ELb0EN4cute5tupleIJNS5_1CILi128EEENS7_ILi64EEENS7_ILi192EEEEEELi192ENS_6half_tEfNS_4arch4Sm80ELb0ELb1ELb1ELb1ELb0ELb0ELb1ELb0EEENS1_21CollectiveEpilogueFwdINS6_IJS8_SA_S9_EEENS6_IJNS7_ILi1EEESI_SI_EEESC_SE_Li256ELb1ELb1ELb0ELb0EEENS1_19SingleTileSchedulerILb1ELb0ELb1ELi128EEEEEEEEEvNT_6ParamsE,"",@"SHT_CUDA_INFO"
	.sectionflags	@""
	.align	4


	//----- nvinfo : EIATTR_CUDA_API_VERSION
	.align		4
        /*0000*/ 	.byte	0x04, 0x37
        /*0002*/ 	.short	(.L_168 - .L_167)
.L_167:
        /*0004*/ 	.word	0x00000082


	//----- nvinfo : EIATTR_KPARAM_INFO
	.align		4
.L_168:
        /*0008*/ 	.byte	0x04, 0x17
        /*000a*/ 	.short	(.L_170 - .L_169)
.L_169:
        /*000c*/ 	.word	0x00000000
        /*0010*/ 	.short	0x0000
        /*0012*/ 	.short	0x0000
        /*0014*/ 	.byte	0x00, 0xf0, 0x61, 0x10


	//----- nvinfo : EIATTR_SPARSE_MMA_MASK
	.align		4
.L_170:
        /*0018*/ 	.byte	0x03, 0x50
        /*001a*/ 	.short	0x0000


	//----- nvinfo : EIATTR_MAXREG_COUNT
	.align		4
        /*001c*/ 	.byte	0x03, 0x1b
        /*001e*/ 	.short	0x00ff


	//----- nvinfo : EIATTR_MERCURY_ISA_VERSION
	.align		4
        /*0020*/ 	.byte	0x03, 0x5f
        /*0022*/ 	.short	0x0101


	//----- nvinfo : EIATTR_VRC_CTA_INIT_COUNT
	.align		4
        /*0024*/ 	.byte	0x02, 0x4a
	.zero		1
	.zero		1


	//----- nvinfo : EIATTR_EXIT_INSTR_OFFSETS
	.align		4
        /*0028*/ 	.byte	0x04, 0x1c
        /*002a*/ 	.short	(.L_172 - .L_171)


	//   ....[0]....
.L_171:
        /*002c*/ 	.word	0x00000010


	//----- nvinfo : EIATTR_MAX_THREADS
	.align		4
.L_172:
        /*0030*/ 	.byte	0x04, 0x05
        /*0032*/ 	.short	(.L_174 - .L_173)
.L_173:
        /*0034*/ 	.word	0x00000100
        /*0038*/ 	.word	0x00000001
        /*003c*/ 	.word	0x00000001


	//----- nvinfo : EIATTR_CBANK_PARAM_SIZE
	.align		4
.L_174:
        /*0040*/ 	.byte	0x03, 0x19
        /*0042*/ 	.short	0x0418


	//----- nvinfo : EIATTR_PARAM_CBANK
	.align		4
        /*0044*/ 	.byte	0x04, 0x0a
        /*0046*/ 	.short	(.L_176 - .L_175)
	.align		4
.L_175:
        /*0048*/ 	.word	index@(.nv.constant0._ZN7cutlass13device_kernelIN5flash19enable_sm80_to_sm89INS1_16FlashAttnFwdSm80INS1_25CollectiveMainloopFwdSm80ILi8ELi1ELb0EN4cute5tupleIJNS5_1CILi128EEENS7_ILi64EEENS7_ILi192EEEEEELi192ENS_6half_tEfNS_4arch4Sm80ELb0ELb1ELb1ELb1ELb0ELb0ELb1ELb0EEENS1_21CollectiveEpilogueFwdINS6_IJS8_SA_S9_EEENS6_IJNS7_ILi1EEESI_SI_EEESC_SE_Li256ELb1ELb1ELb0ELb0EEENS1_19SingleTileSchedulerILb1ELb0ELb1ELi128EEEEEEEEEvNT_6ParamsE)
        /*004c*/ 	.short	0x0380
        /*004e*/ 	.short	0x0418


	//----- nvinfo : EIATTR_SW_WAR
	.align		4
.L_176:
        /*0050*/ 	.byte	0x04, 0x36
        /*0052*/ 	.short	(.L_178 - .L_177)
.L_177:
        /*0054*/ 	.word	0x00000008
.L_178:


//--------------------- .nv.info._ZN7cutlass13device_kernelIN5flash19enable_sm80_to_sm89INS1_16FlashAttnFwdSm80INS1_25CollectiveMainloopFwdSm80ILi8ELi1ELb0EN4cute5tupleIJNS5_1CILi128EEENS7_ILi64EEENS7_ILi192EEEEEELi192ENS_6half_tEfNS_4arch4Sm80ELb0ELb1ELb1ELb1ELb0ELb1ELb1ELb0EEENS1_21CollectiveEpilogueFwdINS6_IJS8_SA_S9_EEENS6_IJNS7_ILi1EEESI_SI_EEESC_SE_Li256ELb1ELb1ELb0ELb0EEENS1_19SingleTileSchedulerILb1ELb0ELb1ELi128EEEEEEEEEvNT_6ParamsE --------------------------
	.section	.nv.info._ZN7cutlass13device_kernelIN5flash19enable_sm80_to_sm89INS1_16FlashAttnFwdSm80INS1_25CollectiveMainloopFwdSm80ILi8ELi1ELb0EN4cute5tupleIJNS5_1CILi128EEENS7_ILi64EEENS7_ILi192EEEEEELi192ENS_6half_tEfNS_4arch4Sm80ELb0ELb1ELb1ELb1ELb0ELb1ELb1ELb0EEENS1_21CollectiveEpilogueFwdINS6_IJS8_SA_S9_EEENS6_IJNS7_ILi1EEESI_SI_EEESC_SE_Li256ELb1ELb1ELb0ELb0EEENS1_19SingleTileSchedulerILb1ELb0ELb1ELi128EEEEEEEEEvNT_6ParamsE,"",@"SHT_CUDA_INFO"
	.sectionflags	@""
	.align	4


	//----- nvinfo : EIATTR_CUDA_API_VERSION
	.align		4
        /*0000*/ 	.byte	0x04, 0x37
        /*0002*/ 	.short	(.L_180 - .L_179)
.L_179:
        /*0004*/ 	.word	0x00000082


	//----- nvinfo : EIATTR_KPARAM_INFO
	.align		4
.L_180:
        /*0008*/ 	.byte	0x04, 0x17
        /*000a*/ 	.short	(.L_182 - .L_181)
.L_181:
        /*000c*/ 	.word	0x00000000
        /*0010*/ 	.short	0x0000
        /*0012*/ 	.short	0x0000
        /*0014*/ 	.byte	0x00, 0xf0, 0x61, 0x10


	//----- nvinfo : EIATTR_SPARSE_MMA_MASK
	.align		4
.L_182:
        /*0018*/ 	.byte	0x03, 0x50
        /*001a*/ 	.short	0x0000


	//----- nvinfo : EIATTR_MAXREG_COUNT
	.align		4
        /*001c*/ 	.byte	0x03, 0x1b
        /*001e*/ 	.short	0x00ff


	//----- nvinfo : EIATTR_MERCURY_ISA_VERSION
	.align		4
        /*0020*/ 	.byte	0x03, 0x5f
        /*0022*/ 	.short	0x0101


	//----- nvinfo : EIATTR_VRC_CTA_INIT_COUNT
	.align		4
        /*0024*/ 	.byte	0x02, 0x4a
	.zero		1
	.zero		1


	//----- nvinfo : EIATTR_EXIT_INSTR_OFFSETS
	.align		4
        /*0028*/ 	.byte	0x04, 0x1c
        /*002a*/ 	.short	(.L_184 - .L_183)


	//   ....[0]....
.L_183:
        /*002c*/ 	.word	0x00000010


	//----- nvinfo : EIATTR_MAX_THREADS
	.align		4
.L_184:
        /*0030*/ 	.byte	0x04, 0x05
        /*0032*/ 	.short	(.L_186 - .L_185)
.L_185:
        /*0034*/ 	.word	0x00000100
        /*0038*/ 	.word	0x00000001
        /*003c*/ 	.word	0x00000001


	//----- nvinfo : EIATTR_CBANK_PARAM_SIZE
	.align		4
.L_186:
        /*0040*/ 	.byte	0x03, 0x19
        /*0042*/ 	.short	0x0418


	//----- nvinfo : EIATTR_PARAM_CBANK
	.align		4
        /*0044*/ 	.byte	0x04, 0x0a
        /*0046*/ 	.short	(.L_188 - .L_187)
	.align		4
.L_187:
        /*0048*/ 	.word	index@(.nv.constant0._ZN7cutlass13device_kernelIN5flash19enable_sm80_to_sm89INS1_16FlashAttnFwdSm80INS1_25CollectiveMainloopFwdSm80ILi8ELi1ELb0EN4cute5tupleIJNS5_1CILi128EEENS7_ILi64EEENS7_ILi192EEEEEELi192ENS_6half_tEfNS_4arch4Sm80ELb0ELb1ELb1ELb1ELb0ELb1ELb1ELb0EEENS1_21CollectiveEpilogueFwdINS6_IJS8_SA_S9_EEENS6_IJNS7_ILi1EEESI_SI_EEESC_SE_Li256ELb1ELb1ELb0ELb0EEENS1_19SingleTileSchedulerILb1ELb0ELb1ELi128EEEEEEEEEvNT_6ParamsE)
        /*004c*/ 	.short	0x0380
        /*004e*/ 	.short	0x0418


	//----- nvinfo : EIATTR_SW_WAR
	.align		4
.L_188:
        /*0050*/ 	.byte	0x04, 0x36
        /*0052*/ 	.short	(.L_190 - .L_189)
.L_189:
        /*0054*/ 	.word	0x00000008
.L_190:


//--------------------- .nv.info._ZN7cutlass13device_kernelIN5flash19enable_sm80_to_sm89INS1_16FlashAttnFwdSm80INS1_25CollectiveMainloopFwdSm80ILi8ELi1ELb1EN4cute5tupleIJNS5_1CILi128EEENS7_ILi96EEENS7_ILi192EEEEEELi192ENS_6half_tEfNS_4arch4Sm80ELb1ELb0ELb1ELb0ELb0ELb0ELb1ELb0EEENS1_21CollectiveEpilogueFwdINS6_IJS8_SA_S9_EEENS6_IJNS7_ILi1EEESI_SI_EEESC_SE_Li256ELb0ELb1ELb0ELb0EEENS1_30DynamicPersistentTileSchedulerILi256ELi256ELb0ELb1ELb0EEEEEEEEEvNT_6ParamsE --------------------------
	.section	.nv.info._ZN7cutlass13device_kernelIN5flash19enable_sm80_to_sm89INS1_16FlashAttnFwdSm80INS1_25CollectiveMainloopFwdSm80ILi8ELi1ELb1EN4cute5tupleIJNS5_1CILi128EEENS7_ILi96EEENS7_ILi192EEEEEELi192ENS_6half_tEfNS_4arch4Sm80ELb1ELb0ELb1ELb0ELb0ELb0ELb1ELb0EEENS1_21CollectiveEpilogueFwdINS6_IJS8_SA_S9_EEENS6_IJNS7_ILi1EEESI_SI_EEESC_SE_Li256ELb0ELb1ELb0ELb0EEENS1_30DynamicPersistentTileSchedulerILi256ELi256ELb0ELb1ELb0EEEEEEEEEvNT_6ParamsE,"",@"SHT_CUDA_INFO"
	.sectionflags	@""
	.align	4


	//----- nvinfo : EIATTR_CUDA_API_VERSION
	.align		4
        /*0000*/ 	.byte	0x04, 0x37
        /*0002*/ 	.short	(.L_192 - .L_191)
.L_191:
        /*0004*/ 	.word	0x00000082


	//----- nvinfo : EIATTR_KPARAM_INFO
	.align		4
.L_192:
        /*0008*/ 	.byte	0x04, 0x17
        /*000a*/ 	.short	(.L_194 - .L_193)
.L_193:
        /*000c*/ 	.word	0x00000000
        /*0010*/ 	.short	0x0000
        /*0012*/ 	.short	0x0000
        /*0014*/ 	.byte	0x00, 0xf0, 0xa1, 0x10


	//----- nvinfo : EIATTR_SPARSE_MMA_MASK
	.align		4
.L_194:
        /*0018*/ 	.byte	0x03, 0x50
        /*001a*/ 	.short	0x0000


	//----- nvinfo : EIATTR_MAXREG_COUNT
	.align		4
        /*001c*/ 	.byte	0x03, 0x1b
        /*001e*/ 	.short	0x00ff


	//----- nvinfo : EIATTR_MERCURY_ISA_VERSION
	.align		4
        /*0020*/ 	.byte	0x03, 0x5f
        /*0022*/ 	.short	0x0101


	//----- nvinfo : EIATTR_VRC_CTA_INIT_COUNT
	.align		4
        /*0024*/ 	.byte	0x02, 0x4a
	.zero		1
	.zero		1


	//----- nvinfo : EIATTR_EXIT_INSTR_OFFSETS
	.align		4
        /*0028*/ 	.byte	0x04, 0x1c
        /*002a*/ 	.short	(.L_196 - .L_195)


	//   ....[0]....
.L_195:
        /*002c*/ 	.word	0x00000010


	//----- nvinfo : EIATTR_MAX_THREADS
	.align		4
.L_196:
        /*0030*/ 	.byte	0x04, 0x05
        /*0032*/ 	.short	(.L_198 - .L_197)
.L_197:
        /*0034*/ 	.word	0x00000100
        /*0038*/ 	.word	0x00000001
        /*003c*/ 	.word	0x00000001


	//----- nvinfo : EIATTR_CBANK_PARAM_SIZE
	.align		4
.L_198:
        /*0040*/ 	.byte	0x03, 0x19
        /*0042*/ 	.short	0x0428


	//----- nvinfo : EIATTR_PARAM_CBANK
	.align		4
        /*0044*/ 	.byte	0x04, 0x0a
        /*0046*/ 	.short	(.L_200 - .L_199)
	.align		4
.L_199:
        /*0048*/ 	.word	index@(.nv.constant0._ZN7cutlass13device_kernelIN5flash19enable_sm80_to_sm89INS1_16FlashAttnFwdSm80INS1_25CollectiveMainloopFwdSm80ILi8ELi1ELb1EN4cute5tupleIJNS5_1CILi128EEENS7_ILi96EEENS7_ILi192EEEEEELi192ENS_6half_tEfNS_4arch4Sm80ELb1ELb0ELb1ELb0ELb0ELb0ELb1ELb0EEENS1_21CollectiveEpilogueFwdINS6_IJS8_SA_S9_EEENS6_IJNS7_ILi1EEESI_SI_EEESC_SE_Li256ELb0ELb1ELb0ELb0EEENS1_30DynamicPersistentTileSchedulerILi256ELi256ELb0ELb1ELb0EEEEEEEEEvNT_6ParamsE)
        /*004c*/ 	.short	0x0380
        /*004e*/ 	.short	0x0428


	//----- nvinfo : EIATTR_SW_WAR
	.align		4
.L_200:
        /*0050*/ 	.byte	0x04, 0x36
        /*0052*/ 	.short	(.L_202 - .L_201)
.L_201:
        /*0054*/ 	.word	0x00000008
.L_202:


//--------------------- .nv.info._ZN7cutlass13device_kernelIN5flash19enable_sm80_to_sm89INS1_16FlashAttnFwdSm80INS1_25CollectiveMainloopFwdSm80ILi8ELi1ELb1EN4cute5tupleIJNS5_1CILi128EEENS7_ILi96EEENS7_ILi192EEEEEELi192ENS_6half_tEfNS_4arch4Sm80ELb1ELb0ELb1ELb1ELb0ELb0ELb1ELb0EEENS1_21CollectiveEpilogueFwdINS6_IJS8_SA_S9_EEENS6_IJNS7_ILi1EEESI_SI_EEESC_SE_Li256ELb1ELb1ELb0ELb0EEENS1_19SingleTileSchedulerILb1ELb0ELb1ELi128EEEEEEEEEvNT_6ParamsE --------------------------
	.section	.nv.info._ZN7cutlass13device_kernelIN5flash19enable_sm80_to_sm89INS1_16FlashAttnFwdSm80INS1_25CollectiveMainloopFwdSm80ILi8ELi1ELb1EN4cute5tupleIJNS5_1CILi128EEENS7_ILi96EEENS7_ILi192EEEEEELi192ENS_6half_tEfNS_4arch4Sm80ELb1ELb0ELb1ELb1ELb0ELb0ELb1ELb0EEENS1_21CollectiveEpilogueFwdINS6_IJS8_SA_S9_EEENS6_IJNS7_ILi1EEESI_SI_EEESC_SE_Li256ELb1ELb1ELb0ELb0EEENS1_19SingleTileSchedulerILb1ELb0ELb1ELi128EEEEEEEEEvNT_6ParamsE,"",@"SHT_CUDA_INFO"
	.sectionflags	@""
	.align	4


	//----- nvinfo : EIATTR_CUDA_API_VERSION
	.align		4
        /*0000*/ 	.byte	0x04, 0x37
        /*0002*/ 	.short	(.L_204 - .L_203)
.L_203:
        /*0004*/ 	.word	0x00000082


	//----- nvinfo : EIATTR_KPARAM_INFO
	.align		4
.L_204:
        /*0008*/ 	.byte	0x04, 0x17
        /*000a*/ 	.short	(.L_206 - .L_205)
.L_205:
        /*000c*/ 	.word	0x00000000
        /*0010*/ 	.short	0x0000
        /*0012*/ 	.short	0x0000
        /*0014*/ 	.byte	0x00, 0xf0, 0x61, 0x10


	//----- nvinfo : EIATTR_SPARSE_MMA_MASK
	.align		4
.L_206:
        /*0018*/ 	.byte	0x03, 0x50
        /*001a*/ 	.short	0x0000


	//----- nvinfo : EIATTR_MAXREG_COUNT
	.align		4
        /*001c*/ 	.byte	0x03, 0x1b
        /*001e*/ 	.short	0x00ff


	//----- nvinfo : EIATTR_MERCURY_ISA_VERSION
	.align		4
        /*0020*/ 	.byte	0x03, 0x5f
        /*0022*/ 	.short	0x0101


	//----- nvinfo : EIATTR_VRC_CTA_INIT_COUNT
	.align		4
        /*0024*/ 	.byte	0x02, 0x4a
	.zero		1
	.zero		1


	//----- nvinfo : EIATTR_EXIT_INSTR_OFFSETS
	.align		4
        /*0028*/ 	.byte	0x04, 0x1c
        /*002a*/ 	.short	(.L_208 - .L_207)


	//   ....[0]....
.L_207:
        /*002c*/ 	.word	0x00000010


	//----- nvinfo : EIATTR_MAX_THREADS
	.align		4
.L_208:
        /*0030*/ 	.byte	0x04, 0x05
        /*0032*/ 	.short	(.L_210 - .L_209)
.L_209:
        /*0034*/ 	.word	0x00000100
        /*0038*/ 	.word	0x00000001
        /*003c*/ 	.word	0x00000001


	//----- nvinfo : EIATTR_CBANK_PARAM_SIZE
	.align		4
.L_210:
        /*0040*/ 	.byte	0x03, 0x19
        /*0042*/ 	.short	0x0418


	//----- nvinfo : EIATTR_PARAM_CBANK
	.align		4
        /*0044*/ 	.byte	0x04, 0x0a
        /*0046*/ 	.short	(.L_212 - .L_211)
	.align		4
.L_211:
        /*0048*/ 	.word	index@(.nv.constant0._ZN7cutlass13device_kernelIN5flash19enable_sm80_to_sm89INS1_16FlashAttnFwdSm80INS1_25CollectiveMainloopFwdSm80ILi8ELi1ELb1EN4cute5tupleIJNS5_1CILi128EEENS7_ILi96EEENS7_ILi192EEEEEELi192ENS_6half_tEfNS_4arch4Sm80ELb1ELb0ELb1ELb1ELb0ELb0ELb1ELb0EEENS1_21CollectiveEpilogueFwdINS6_IJS8_SA_S9_EEENS6_IJNS7_ILi1EEESI_SI_EEESC_SE_Li256ELb1ELb1ELb0ELb0EEENS1_19SingleTileSchedulerILb1ELb0ELb1ELi128EEEEEEEEEvNT_6ParamsE)
        /*004c*/ 	.short	0x0380
        /*004e*/ 	.short	0x0418


	//----- nvinfo : EIATTR_SW_WAR
	.align		4
.L_212:
        /*0050*/ 	.byte	0x04, 0x36
        /*0052*/ 	.short	(.L_214 - .L_213)
.L_213:
        /*0054*/ 	.word	0x00000008
.L_214:


//--------------------- .nv.info._ZN7cutlass13device_kernelIN5flash19enable_sm80_to_sm89INS1_16FlashAttnFwdSm80INS1_25CollectiveMainloopFwdSm80ILi8ELi1ELb0EN4cute5tupleIJNS5_1CILi128EEENS7_ILi64EEENS7_ILi192EEEEEELi192ENS_6half_tEfNS_4arch4Sm80ELb1ELb0ELb1ELb1ELb0ELb1ELb1ELb0EEENS1_21CollectiveEpilogueFwdINS6_IJS8_SA_S9_EEENS6_IJNS7_ILi1EEESI_SI_EEESC_SE_Li256ELb1ELb1ELb0ELb0EEENS1_19SingleTileSchedulerILb1ELb0ELb1ELi128EEEEEEEEEvNT_6ParamsE --------------------------
	.section	.nv.info._ZN7cutlass13device_kernelIN5flash19enable_sm80_to_sm89INS1_16FlashAttnFwdSm80INS1_25CollectiveMainloopFwdSm80ILi8ELi1ELb0EN4cute5tupleIJNS5_1CILi128EEENS7_ILi64EEENS7_ILi192EEEEEELi192ENS_6half_tEfNS_4arch4Sm80ELb1ELb0ELb1ELb1ELb0ELb1ELb1ELb0EEENS1_21CollectiveEpilogueFwdINS6_IJS8_SA_S9_EEENS6_IJNS7_ILi1EEESI_SI_EEESC_SE_Li256ELb1ELb1ELb0ELb0EEENS1_19SingleTileSchedulerILb1ELb0ELb1ELi128EEEEEEEEEvNT_6ParamsE,"",@"SHT_CUDA_INFO"
	.sectionflags	@""
	.align	4


	//----- nvinfo : EIATTR_CUDA_API_VERSION
	.align		4
        /*0000*/ 	.byte	0x04, 0x37
        /*0002*/ 	.short	(.L_216 - .L_215)
.L_215:
        /*0004*/ 	.word	0x00000082


	//----- nvinfo : EIATTR_KPARAM_INFO
	.align		4
.L_216:
        /*0008*/ 	.byte	0x04, 0x17
        /*000a*/ 	.short	(.L_218 - .L_217)
.L_217:
        /*000c*/ 	.word	0x00000000
        /*0010*/ 	.short	0x0000
        /*0012*/ 	.short	0x0000
        /*0014*/ 	.byte	0x00, 0xf0, 0x61, 0x10


	//----- nvinfo : EIATTR_SPARSE_MMA_MASK
	.align		4
.L_218:
        /*0018*/ 	.byte	0x03, 0x50
        /*001a*/ 	.short	0x0000


	//----- nvinfo : EIATTR_MAXREG_COUNT
	.align		4
        /*001c*/ 	.byte	0x03, 0x1b
        /*001e*/ 	.short	0x00ff


	//----- nvinfo : EIATTR_MERCURY_ISA_VERSION
	.align		4
        /*0020*/ 	.byte	0x03, 0x5f
        /*0022*/ 	.short	0x0101


	//----- nvinfo : EIATTR_VRC_CTA_INIT_COUNT
	.align		4
        /*0024*/ 	.byte	0x02, 0x4a
	.zero		1
	.zero		1


	//----- nvinfo : EIATTR_EXIT_INSTR_OFFSETS
	.align		4
        /*0028*/ 	.byte	0x04, 0x1c
        /*002a*/ 	.short	(.L_220 - .L_219)


	//   ....[0]....
.L_219:
        /*002c*/ 	.word	0x00000010


	//----- nvinfo : EIATTR_MAX_THREADS
	.align		4
.L_220:
        /*0030*/ 	.byte	0x04, 0x05
        /*0032*/ 	.short	(.L_222 - .L_221)
.L_221:
        /*0034*/ 	.word	0x00000100
        /*0038*/ 	.word	0x00000001
        /*003c*/ 	.word	0x00000001


	//----- nvinfo : EIATTR_CBANK_PARAM_SIZE
	.align		4
.L_222:
        /*0040*/ 	.byte	0x03, 0x19
        /*0042*/ 	.short	0x0418


	//----- nvinfo : EIATTR_PARAM_CBANK
	.align		4
        /*0044*/ 	.byte	0x04, 0x0a
        /*0046*/ 	.short	(.L_224 - .L_223)
	.align		4
.L_223:
        /*0048*/ 	.word	index@(.nv.constant0._ZN7cutlass13device_kernelIN5flash19enable_sm80_to_sm89INS1_16FlashAttnFwdSm80INS1_25CollectiveMainloopFwdSm80ILi8ELi1ELb0EN4cute5tupleIJNS5_1CILi128EEENS7_ILi64EEENS7_ILi192EEEEEELi192ENS_6half_tEfNS_4arch4Sm80ELb1ELb0ELb1ELb1ELb0ELb1ELb1ELb0EEENS1_21CollectiveEpilogueFwdINS6_IJS8_SA_S9_EEENS6_IJNS7_ILi1EEESI_SI_EEESC_SE_Li256ELb1ELb1ELb0ELb0EEENS1_19SingleTileSchedulerILb1ELb0ELb1ELi128EEEEEEEEEvNT_6ParamsE)
        /*004c*/ 	.short	0x0380
        /*004e*/ 	.short	0x0418


	//----- nvinfo : EIATTR_SW_WAR
	.align		4
.L_224:
        /*0050*/ 	.byte	0x04, 0x36
        /*0052*/ 	.short	(.L_226 - .L_225)
.L_225:
        /*0054*/ 	.word	0x00000008
.L_226:


//--------------------- .nv.info._ZN7cutlass13device_kernelIN5flash19enable_sm80_to_sm89INS1_16FlashAttnFwdSm80INS1_25CollectiveMainloopFwdSm80ILi8ELi2ELb1EN4cute5tupleIJNS5_1CILi128EEENS7_ILi96EEENS7_ILi192EEEEEELi192ENS_6half_tEfNS_4arch4Sm80ELb0ELb0ELb1ELb0ELb0ELb0ELb1ELb0EEENS1_21CollectiveEpilogueFwdINS6_IJS8_SA_S9_EEENS6_IJNS7_ILi1EEESI_SI_EEESC_SE_Li256ELb0ELb1ELb0ELb0EEENS1_19SingleTileSchedulerILb0ELb0ELb1ELi128EEEEEEEEEvNT_6ParamsE --------------------------
	.section	.nv.info._ZN7cutlass13device_kernelIN5flash19enable_sm80_to_sm89INS1_16FlashAttnFwdSm80INS1_25CollectiveMainloopFwdSm80ILi8ELi2ELb1EN4cute5tupleIJNS5_1CILi128EEENS7_ILi96EEENS7_ILi192EEEEEELi192ENS_6half_tEfNS_4arch4Sm80ELb0ELb0ELb1ELb0ELb0ELb0ELb1ELb0EEENS1_21CollectiveEpilogueFwdINS6_IJS8_SA_S9_EEENS6_IJNS7_ILi1EEESI_SI_EEESC_SE_Li256ELb0ELb1ELb0ELb0EEENS1_19SingleTileSchedulerILb0ELb0ELb1ELi128EEEEEEEEEvNT_6ParamsE,"",@"SHT_CUDA_INFO"
	.sectionflags	@""
	.align	4


	//----- nvinfo : EIATTR_CUDA_API_VERSION
	.align		4
        /*0000*/ 	.byte	0x04, 0x37
        /*0002*/ 	.short	(.L_228 - .L_227)
.L_227:
        /*0004*/ 	.word	0x00000082


	//----- nvinfo : EIATTR_KPARAM_INFO
	.align		4
.L_228:
        /*0008*/ 	.byte	0x04, 0x17
        /*000a*/ 	.short	(.L_230 - .L_229)
.L_229:
        /*000c*/ 	.word	0x00000000
        /*0010*/ 	.short	0x0000
        /*0012*/ 	.short	0x0000
        /*0014*/ 	.byte	0x00, 0xf0, 0x61, 0x10


	//----- nvinfo : EIATTR_SPARSE_MMA_MASK
	.align		4
.L_230:
        /*0018*/ 	.byte	0x03, 0x50
        /*001a*/ 	.short	0x0000


	//----- nvinfo : EIATTR_MAXREG_COUNT
	.align		4
        /*001c*/ 	.byte	0x03, 0x1b
        /*001e*/ 	.short	0x00ff


	//----- nvinfo : EIATTR_MERCURY_ISA_VERSION
	.align		4
        /*0020*/ 	.byte	0x03, 0x5f
        /*0022*/ 	.short	0x0101


	//----- nvinfo : EIATTR_VRC_CTA_INIT_COUNT
	.align		4
        /*0024*/ 	.byte	0x02, 0x4a
	.zero		1
	.zero		1


	//----- nvinfo : EIATTR_EXIT_INSTR_OFFSETS
	.align		4
        /*0028*/ 	.byte	0x04, 0x1c
        /*002a*/ 	.short	(.L_232 - .L_231)


	//   ....[0]....
.L_231:
        /*002c*/ 	.word	0x00000010


	//----- nvinfo : EIATTR_MAX_THREADS
	.align		4
.L_232:
        /*0030*/ 	.byte	0x04, 0x05
        /*0032*/ 	.short	(.L_234 - .L_233)
.L_233:
        /*0034*/ 	.word	0x00000100
        /*0038*/ 	.word	0x00000001
        /*003c*/ 	.word	0x00000001


	//----- nvinfo : EIATTR_CBANK_PARAM_SIZE
	.align		4
.L_234:
        /*0040*/ 	.byte	0x03, 0x19
        /*0042*/ 	.short	0x0418


	//----- nvinfo : EIATTR_PARAM_CBANK
	.align		4
        /*0044*/ 	.byte	0x04, 0x0a
        /*0046*/ 	.short	(.L_236 - .L_235)
	.align		4
.L_235:
        /*0048*/ 	.word	index@(.nv.constant0._ZN7cutlass13device_kernelIN5flash19enable_sm80_to_sm89INS1_16FlashAttnFwdSm80INS1_25CollectiveMainloopFwdSm80ILi8ELi2ELb1EN4cute5tupleIJNS5_1CILi128EEENS7_ILi96EEENS7_ILi192EEEEEELi192ENS_6half_tEfNS_4arch4Sm80ELb0ELb0ELb1ELb0ELb0ELb0ELb1ELb0EEENS1_21CollectiveEpilogueFwdINS6_IJS8_SA_S9_EEENS6_IJNS7_ILi1EEESI_SI_EEESC_SE_Li256ELb0ELb1ELb0ELb0EEENS1_19SingleTileSchedulerILb0ELb0ELb1ELi128EEEEEEEEEvNT_6ParamsE)
        /*004c*/ 	.short	0x0380
        /*004e*/ 	.short	0x0418


	//----- nvinfo : EIATTR_SW_WAR
	.align		4
.L_236:
        /*0050*/ 	.byte	0x04, 0x36
        /*0052*/ 	.short	(.L_238 - .L_237)
.L_237:
        /*0054*/ 	.word	0x00000008
.L_238:


//--------------------- .nv.info._ZN7cutlass13device_kernelIN5flash19enable_sm80_to_sm89INS1_16FlashAttnFwdSm80INS1_25CollectiveMainloopFwdSm80ILi8ELi2ELb1EN4cute5tupleIJNS5_1CILi128EEENS7_ILi96EEENS7_ILi192EEEEEELi192ENS_6half_tEfNS_4arch4Sm80ELb0ELb0ELb1ELb1ELb0ELb0ELb1ELb0EEENS1_21CollectiveEpilogueFwdINS6_IJS8_SA_S9_EEENS6_IJNS7_ILi1EEESI_SI_EEESC_SE_Li256ELb1ELb1ELb0ELb0EEENS1_19SingleTileSchedulerILb1ELb0ELb1ELi128EEEEEEEEEvNT_6ParamsE --------------------------
	.section	.nv.info._ZN7cutlass13device_kernelIN5flash19enable_sm80_to_sm89INS1_16FlashAttnFwdSm80INS1_25CollectiveMainloopFwdSm80ILi8ELi2ELb1EN4cute5tupleIJNS5_1CILi128EEENS7_ILi96EEENS7_ILi192EEEEEELi192ENS_6half_tEfNS_4arch4Sm80ELb0ELb0ELb1ELb1ELb0ELb0ELb1ELb0EEENS1_21CollectiveEpilogueFwdINS6_IJS8_SA_S9_EEENS6_IJNS7_ILi1EEESI_SI_EEESC_SE_Li256ELb1ELb1ELb0ELb0EEENS1_19SingleTileSchedulerILb1ELb0ELb1ELi128EEEEEEEEEvNT_6ParamsE,"",@"SHT_CUDA_INFO"
	.sectionflags	@""
	.align	4


	//----- nvinfo : EIATTR_CUDA_API_VERSION
	.align		4
        /*0000*/ 	.byte	0x04, 0x37
        /*0002*/ 	.short	(.L_240 - .L_239)
.L_239:
        /*0004*/ 	.word	0x00000082


	//----- nvinfo : EIATTR_KPARAM_INFO
	.align		4
.L_240:
        /*0008*/ 	.byte	0x04, 0x17
        /*000a*/ 	.short	(.L_242 - .L_241)
.L_241:
        /*000c*/ 	.word	0x00000000
        /*0010*/ 	.short	0x0000
        /*0012*/ 	.short	0x0000
        /*0014*/ 	.byte	0x00, 0xf0, 0x61, 0x10


	//----- nvinfo : EIATTR_SPARSE_MMA_MASK
	.align		4
.L_242:
        /*0018*/ 	.byte	0x03, 0x50
        /*001a*/ 	.short	0x0000


	//----- nvinfo : EIATTR_MAXREG_COUNT
	.align		4
        /*001c*/ 	.byte	0x03, 0x1b
        /*001e*/ 	.short	0x00ff


	//----- nvinfo : EIATTR_MERCURY_ISA_VERSION
	.align		4
        /*0020*/ 	.byte	0x03, 0x5f
        /*0022*/ 	.short	0x0101


	//----- nvinfo : EIATTR_VRC_CTA_INIT_COUNT
	.align		4
        /*0024*/ 	.byte	0x02, 0x4a
	.zero		1
	.zero		1


	//----- nvinfo : EIATTR_EXIT_INSTR_OFFSETS
	.align		4
        /*0028*/ 	.byte	0x04, 0x1c
        /*002a*/ 	.short	(.L_244 - .L_243)


	//   ....[0]....
.L_243:
        /*002c*/ 	.word	0x00000010


	//----- nvinfo : EIATTR_MAX_THREADS
	.align		4
.L_244:
        /*0030*/ 	.byte	0x04, 0x05
        /*0032*/ 	.short	(.L_246 - .L_245)
.L_245:
        /*0034*/ 	.word	0x00000100
        /*0038*/ 	.word	0x00000001
        /*003c*/ 	.word	0x00000001


	//----- nvinfo : EIATTR_CBANK_PARAM_SIZE
	.align		4
.L_246:
        /*0040*/ 	.byte	0x03, 0x19
        /*0042*/ 	.short	0x0418


	//----- nvinfo : EIATTR_PARAM_CBANK
	.align		4
        /*0044*/ 	.byte	0x04, 0x0a
        /*0046*/ 	.short	(.L_248 - .L_247)
	.align		4
.L_247:
        /*0048*/ 	.word	index@(.nv.constant0._ZN7cutlass13device_kernelIN5flash19enable_sm80_to_sm89INS1_16FlashAttnFwdSm80INS1_25CollectiveMainloopFwdSm80ILi8ELi2ELb1EN4cute5tupleIJNS5_1CILi128EEENS7_ILi96EEENS7_ILi192EEEEEELi192ENS_6half_tEfNS_4arch4Sm80ELb0ELb0ELb1ELb1ELb0ELb0ELb1ELb0EEENS1_21CollectiveEpilogueFwdINS6_IJS8_SA_S9_EEENS6_IJNS7_ILi1EEESI_SI_EEESC_SE_Li256ELb1ELb1ELb0ELb0EEENS1_19SingleTileSchedulerILb1ELb0ELb1ELi128EEEEEEEEEvNT_6ParamsE)
        /*004c*/ 	.short	0x0380
        /*004e*/ 	.short	0x0418


	//----- nvinfo : EIATTR_SW_WAR
	.align		4
.L_248:
        /*0050*/ 	.byte	0x04, 0x36
        /*0052*/ 	.short	(.L_250 - .L_249)
.L_249:
        /*0054*/ 	.word	0x00000008
.L_250:


//--------------------- .nv.info._ZN7cutlass13device_kernelIN5flash19enable_sm80_to_sm89INS1_16FlashAttnFwdSm80INS1_25CollectiveMainloopFwdSm80ILi8ELi2ELb0EN4cute5tupleIJNS5_1CILi128EEENS7_ILi64EEENS7_ILi192EEEEEELi192ENS_6half_tEfNS_4arch4Sm80ELb0ELb0ELb1ELb1ELb0ELb1ELb1ELb0EEENS1_21CollectiveEpilogueFwdINS6_IJS8_SA_S9_EEENS6_IJNS7_ILi1EEESI_SI_EEESC_SE_Li256ELb1ELb1ELb0ELb0EEENS1_19SingleTileSchedulerILb1ELb0ELb1ELi128EEEEEEEEEvNT_6ParamsE --------------------------
	.section	.nv.info._ZN7cutlass13device_kernelIN5flash19enable_sm80_to_sm89INS1_16FlashAttnFwdSm80INS1_25CollectiveMainloopFwdSm80ILi8ELi2ELb0EN4cute5tupleIJNS5_1CILi128EEENS7_ILi64EEENS7_ILi192EEEEEELi192ENS_6half_tEfNS_4arch4Sm80ELb0ELb0ELb1ELb1ELb0ELb1ELb1ELb0EEENS1_21CollectiveEpilogueFwdINS6_IJS8_SA_S9_EEENS6_IJNS7_ILi1EEESI_SI_EEESC_SE_Li256ELb1ELb1ELb0ELb0EEENS1_19SingleTileSchedulerILb1ELb0ELb1ELi128EEEEEEEEEvNT_6ParamsE,"",@"SHT_CUDA_INFO"
	.sectionflags	@""
	.align	4


	//----- nvinfo : EIATTR_CUDA_API_VERSION
	.align		4
        /*0000*/ 	.byte	0x04, 0x37
        /*0002*/ 	.short	(.L_252 - .L_251)
.L_251:
        /*0004*/ 	.word	0x00000082


	//----- nvinfo : EIATTR_KPARAM_INFO
	.align		4
.L_252:
        /*0008*/ 	.byte	0x04, 0x17
        /*000a*/ 	.short	(.L_254 - .L_253)
.L_253:
        /*000c*/ 	.word	0x00000000
        /*0010*/ 	.short	0x0000
        /*0012*/ 	.short	0x0000
        /*0014*/ 	.byte	0x00, 0xf0, 0x61, 0x10


	//----- nvinfo : EIATTR_SPARSE_MMA_MASK
	.align		4
.L_254:
        /*0018*/ 	.byte	0x03, 0x50
        /*001a*/ 	.short	0x0000


	//----- nvinfo : EIATTR_MAXREG_COUNT
	.align		4
        /*001c*/ 	.byte	0x03, 0x1b
        /*001e*/ 	.short	0x00ff


	//----- nvinfo : EIATTR_MERCURY_ISA_VERSION
	.align		4
        /*0020*/ 	.byte	0x03, 0x5f
        /*0022*/ 	.short	0x0101


	//----- nvinfo : EIATTR_VRC_CTA_INIT_COUNT
	.align		4
        /*0024*/ 	.byte	0x02, 0x4a
	.zero		1
	.zero		1


	//----- nvinfo : EIATTR_EXIT_INSTR_OFFSETS
	.align		4
        /*0028*/ 	.byte	0x04, 0x1c
        /*002a*/ 	.short	(.L_256 - .L_255)


	//   ....[0]....
.L_255:
        /*002c*/ 	.word	0x00000010


	//----- nvinfo : EIATTR_MAX_THREADS
	.align		4
.L_256:
        /*0030*/ 	.byte	0x04, 0x05
        /*0032*/ 	.short	(.L_258 - .L_257)
.L_257:
        /*0034*/ 	.word	0x00000100
        /*0038*/ 	.word	0x00000001
        /*003c*/ 	.word	0x00000001


	//----- nvinfo : EIATTR_CBANK_PARAM_SIZE
	.align		4
.L_258:
        /*0040*/ 	.byte	0x03, 0x19
        /*0042*/ 	.short	0x0418


	//----- nvinfo : EIATTR_PARAM_CBANK
	.align		4
        /*0044*/ 	.byte	0x04, 0x0a
        /*0046*/ 	.short	(.L_260 - .L_259)
	.align		4
.L_259:
        /*0048*/ 	.word	index@(.nv.constant0._ZN7cutlass13device_kernelIN5flash19enable_sm80_to_sm89INS1_16FlashAttnFwdSm80INS1_25CollectiveMainloopFwdSm80ILi8ELi2ELb0EN4cute5tupleIJNS5_1CILi128EEENS7_ILi64EEENS7_ILi192EEEEEELi192ENS_6half_tEfNS_4arch4Sm80ELb0ELb0ELb1ELb1ELb0ELb1ELb1ELb0EEENS1_21CollectiveEpilogueFwdINS6_IJS8_SA_S9_EEENS6_IJNS7_ILi1EEESI_SI_EEESC_SE_Li256ELb1ELb1ELb0ELb0EEENS1_19SingleTileSchedulerILb1ELb0ELb1ELi128EEEEEEEEEvNT_6ParamsE)
        /*004c*/ 	.short	0x0380
        /*004e*/ 	.short	0x0418


	//----- nvinfo : EIATTR_SW_WAR
	.align		4
.L_260:
        /*0050*/ 	.byte	0x04, 0x36
        /*0052*/ 	.short	(.L_262 - .L_261)
.L_261:
        /*0054*/ 	.word	0x00000008
.L_262:


//--------------------- .nv.info._ZN7cutlass13device_kernelIN5flash19enable_sm80_to_sm89INS1_16FlashAttnFwdSm80INS1_25CollectiveMainloopFwdSm80ILi8ELi2ELb0EN4cute5tupleIJNS5_1CILi128EEENS7_ILi64EEENS7_ILi192EEEEEELi192ENS_6half_tEfNS_4arch4Sm80ELb0ELb1ELb1ELb0ELb0ELb0ELb1ELb0EEENS1_21CollectiveEpilogueFwdINS6_IJS8_SA_S9_EEENS6_IJNS7_ILi1EEESI_SI_EEESC_SE_Li256ELb0ELb1ELb0ELb0EEENS1_19SingleTileSchedulerILb0ELb0ELb1ELi128EEEEEEEEEvNT_6ParamsE --------------------------
	.section	.nv.info._ZN7cutlass13device_kernelIN5flash19enable_sm80_to_sm89INS1_16FlashAttnFwdSm80INS1_25CollectiveMainloopFwdSm80ILi8ELi2ELb0EN4cute5tupleIJNS5_1CILi128EEENS7_ILi64EEENS7_ILi192EEEEEELi192ENS_6half_tEfNS_4arch4Sm80ELb0ELb1ELb1ELb0ELb0ELb0ELb1ELb0EEENS1_21CollectiveEpilogueFwdINS6_IJS8_SA_S9_EEENS6_IJNS7_ILi1EEESI_SI_EEESC_SE_Li256ELb0ELb1ELb0ELb0EEENS1_19SingleTileSchedulerILb0ELb0ELb1ELi128EEEEEEEEEvNT_6ParamsE,"",@"SHT_CUDA_INFO"
	.sectionflags	@""
	.align	4


	//----- nvinfo : EIATTR_CUDA_API_VERSION
	.align		4
        /*0000*/ 	.byte	0x04, 0x37
        /*0002*/ 	.short	(.L_264 - .L_263)
.L_263:
        /*0004*/ 	.word	0x00000082


	//----- nvinfo : EIATTR_KPARAM_INFO
	.align		4
.L_264:
        /*0008*/ 	.byte	0x04, 0x17
        /*000a*/ 	.short	(.L_266 - .L_265)
.L_265:
        /*000c*/ 	.word	0x00000000
        /*0010*/ 	.short	0x0000
        /*0012*/ 	.short	0x0000
        /*0014*/ 	.byte	0x00, 0xf0, 0x61, 0x10


	//----- nvinfo : EIATTR_SPARSE_MMA_MASK
	.align		4
.L_266:
        /*0018*/ 	.byte	0x03, 0x50
        /*001a*/ 	.short	0x0000


	//----- nvinfo : EIATTR_MAXREG_COUNT
	.align		4
        /*001c*/ 	.byte	0x03, 0x1b
        /*001e*/ 	.short	0x00ff


	//----- nvinfo : EIATTR_MERCURY_ISA_VERSION
	.align		4
        /*0020*/ 	.byte	0x03, 0x5f
        /*0022*/ 	.short	0x0101


	//----- nvinfo : EIATTR_VRC_CTA_INIT_COUNT
	.align		4
        /*0024*/ 	.byte	0x02, 0x4a
	.zero		1
	.zero		1


	//----- nvinfo : EIATTR_EXIT_INSTR_OFFSETS
	.align		4
        /*0028*/ 	.byte	0x04, 0x1c
        /*002a*/ 	.short	(.L_268 - .L_267)


	//   ....[0]....
.L_267:
        /*002c*/ 	.word	0x00000010


	//----- nvinfo : EIATTR_MAX_THREADS
	.align		4
.L_268:
        /*0030*/ 	.byte	0x04, 0x05
        /*0032*/ 	.short	(.L_270 - .L_269)
.L_269:
        /*0034*/ 	.word	0x00000100
        /*0038*/ 	.word	0x00000001
        /*003c*/ 	.word	0x00000001


	//----- nvinfo : EIATTR_CBANK_PARAM_SIZE
	.align		4
.L_270:
        /*0040*/ 	.byte	0x03, 0x19
        /*0042*/ 	.short	0x0418


	//----- nvinfo : EIATTR_PARAM_CBANK
	.align		4
        /*0044*/ 	.byte	0x04, 0x0a
        /*0046*/ 	.short	(.L_272 - .L_271)
	.align		4
.L_271:
        /*0048*/ 	.word	index@(.nv.constant0._ZN7cutlass13device_kernelIN5flash19enable_sm80_to_sm89INS1_16FlashAttnFwdSm80INS1_25CollectiveMainloopFwdSm80ILi8ELi2ELb0EN4cute5tupleIJNS5_1CILi128EEENS7_ILi64EEENS7_ILi192EEEEEELi192ENS_6half_tEfNS_4arch4Sm80ELb0ELb1ELb1ELb0ELb0ELb0ELb1ELb0EEENS1_21CollectiveEpilogueFwdINS6_IJS8_SA_S9_EEENS6_IJNS7_ILi1EEESI_SI_EEESC_SE_Li256ELb0ELb1ELb0ELb0EEENS1_19SingleTileSchedulerILb0ELb0ELb1ELi128EEEEEEEEEvNT_6ParamsE)
        /*004c*/ 	.short	0x0380
        /*004e*/ 	.short	0x0418


	//----- nvinfo : EIATTR_SW_WAR
	.align		4
.L_272:
        /*0050*/ 	.byte	0x04, 0x36
        /*0052*/ 	.short	(.L_274 - .L_273)
.L_273:
        /*0054*/ 	.word	0x00000008
.L_274:


//--------------------- .nv.info._ZN7cutlass13device_kernelIN5flash19enable_sm80_to_sm89INS1_16FlashAttnFwdSm80INS1_25CollectiveMainloopFwdSm80ILi8ELi2ELb0EN4cute5tupleIJNS5_1CILi128EEENS7_ILi64EEENS7_ILi192EEEEEELi192ENS_6half_tEfNS_4arch4Sm80ELb0ELb1ELb1ELb1ELb0ELb0ELb1ELb0EEENS1_21CollectiveEpilogueFwdINS6_IJS8_SA_S9_EEENS6_IJNS7_ILi1EEESI_SI_EEESC_SE_Li256ELb1ELb1ELb0ELb0EEENS1_19SingleTileSchedulerILb1ELb0ELb1ELi128EEEEEEEEEvNT_6ParamsE --------------------------
	.section	.nv.info._ZN7cutlass13device_kernelIN5flash19enable_sm80_to_sm89INS1_16FlashAttnFwdSm80INS1_25CollectiveMainloopFwdSm80ILi8ELi2ELb0EN4cute5tupleIJNS5_1CILi128EEENS7_ILi64EEENS7_ILi192EEEEEELi192ENS_6half_tEfNS_4arch4Sm80ELb0ELb1ELb1ELb1ELb0ELb0ELb1ELb0EEENS1_21CollectiveEpilogueFwdINS6_IJS8_SA_S9_EEENS6_IJNS7_ILi1EEESI_SI_EEESC_SE_Li256ELb1ELb1ELb0ELb0EEENS1_19SingleTileSchedulerILb1ELb0ELb1ELi128EEEEEEEEEvNT_6ParamsE,"",@"SHT_CUDA_INFO"
	.sectionflags	@""
	.align	4


	//----- nvinfo : EIATTR_CUDA_API_VERSION
	.align		4
        /*0000*/ 	.byte	0x04, 0x37
        /*0002*/ 	.short	(.L_276 - .L_275)
.L_275:
        /*0004*/ 	.word	0x00000082


	//----- nvinfo : EIATTR_KPARAM_INFO
	.align		4
.L_276:
        /*0008*/ 	.byte	0x04, 0x17
        /*000a*/ 	.short	(.L_278 - .L_277)
.L_277:
        /*000c*/ 	.word	0x00000000
        /*0010*/ 	.short	0x0000
        /*0012*/ 	.short	0x0000
        /*0014*/ 	.byte	0x00, 0xf0, 0x61, 0x10


	//----- nvinfo : EIATTR_SPARSE_MMA_MASK
	.align		4
.L_278:
        /*0018*/ 	.byte	0x03, 0x50
        /*001a*/ 	.short	0x0000


	//----- nvinfo : EIATTR_MAXREG_COUNT
	.align		4
        /*001c*/ 	.byte	0x03, 0x1b
        /*001e*/ 	.short	0x00ff


	//----- nvinfo : EIATTR_MERCURY_ISA_VERSION
	.align		4
        /*0020*/ 	.byte	0x03, 0x5f
        /*0022*/ 	.short	0x0101


	//----- nvinfo : EIATTR_VRC_CTA_INIT_COUNT
	.align		4
        /*0024*/ 	.byte	0x02, 0x4a
	.zero		1
	.zero		1


	//----- nvinfo : EIATTR_EXIT_INSTR_OFFSETS
	.align		4
        /*0028*/ 	.byte	0x04, 0x1c
        /*002a*/ 	.short	(.L_280 - .L_279)


	//   ....[0]....
.L_279:
        /*002c*/ 	.word	0x00000010


	//----- nvinfo : EIATTR_MAX_THREADS
	.align		4
.L_280:
        /*0030*/ 	.byte	0x04, 0x05
        /*0032*/ 	.short	(.L_282 - .L_281)
.L_281:
        /*0034*/ 	.word	0x00000100
        /*0038*/ 	.word	0x00000001
        /*003c*/ 	.word	0x00000001


	//----- nvinfo : EIATTR_CBANK_PARAM_SIZE
	.align		4
.L_282:
        /*0040*/ 	.byte	0x03, 0x19
        /*0042*/ 	.short	0x0418


	//----- nvinfo : EIATTR_PARAM_CBANK
	.align		4
        /*0044*/ 	.byte	0x04, 0x0a
        /*0046*/ 	.short	(.L_284 - .L_283)
	.align		4
.L_283:
        /*0048*/ 	.word	index@(.nv.constant0._ZN7cutlass13device_kernelIN5flash19enable_sm80_to_sm89INS1_16FlashAttnFwdSm80INS1_25CollectiveMainloopFwdSm80ILi8ELi2ELb0EN4cute5tupleIJNS5_1CILi128EEENS7_ILi64EEENS7_ILi192EEEEEELi192ENS_6half_tEfNS_4arch4Sm80ELb0ELb1ELb1ELb1ELb0ELb0ELb1ELb0EEENS1_21CollectiveEpilogueFwdINS6_IJS8_SA_S9_EEENS6_IJNS7_ILi1EEESI_SI_EEESC_SE_Li256ELb1ELb1ELb0ELb0EEENS1_19SingleTileSchedulerILb1ELb0ELb1ELi128EEEEEEEEEvNT_6ParamsE)
        /*004c*/ 	.short	0x0380
        /*004e*/ 	.short	0x0418


	//----- nvinfo : EIATTR_SW_WAR
	.align		4
.L_284:
        /*0050*/ 	.byte	0x04, 0x36
        /*0052*/ 	.short	(.L_286 - .L_285)
.L_285:
        /*0054*/ 	.word	0x00000008
.L_286:


//--------------------- .nv.info._ZN7cutlass13device_kernelIN5flash19enable_sm80_to_sm89INS1_16FlashAttnFwdSm80INS1_25CollectiveMainloopFwdSm80ILi8ELi2ELb0EN4cute5tupleIJNS5_1CILi128EEENS7_ILi64EEENS7_ILi192EEEEEELi192ENS_6half_tEfNS_4arch4Sm80ELb0ELb1ELb1ELb1ELb0ELb1ELb1ELb0EEENS1_21CollectiveEpilogueFwdINS6_IJS8_SA_S9_EEENS6_IJNS7_ILi1EEESI_SI_EEESC_SE_Li256ELb1ELb1ELb0ELb0EEENS1_19SingleTileSchedulerILb1ELb0ELb1ELi128EEEEEEEEEvNT_6ParamsE --------------------------
	.section	.nv.info._ZN7cutlass13device_kernelIN5flash19enable_sm80_to_sm89INS1_16FlashAttnFwdSm80INS1_25CollectiveMainloopFwdSm80ILi8ELi2ELb0EN4cute5tupleIJNS5_1CILi128EEENS7_ILi64EEENS7_ILi192EEEEEELi192ENS_6half_tEfNS_4arch4Sm80ELb0ELb1ELb1ELb1ELb0ELb1ELb1ELb0EEENS1_21CollectiveEpilogueFwdINS6_IJS8_SA_S9_EEENS6_IJNS7_ILi1EEESI_SI_EEESC_SE_Li256ELb1ELb1ELb0ELb0EEENS1_19SingleTileSchedulerILb1ELb0ELb1ELi128EEEEEEEEEvNT_6ParamsE,"",@"SHT_CUDA_INFO"
	.sectionflags	@""
	.align	4


	//----- nvinfo : EIATTR_CUDA_API_VERSION
	.align		4
        /*0000*/ 	.byte	0x04, 0x37
        /*0002*/ 	.short	(.L_288 - .L_287)
.L_287:
        /*0004*/ 	.word	0x00000082


	//----- nvinfo : EIATTR_KPARAM_INFO
	.align		4
.L_288:
        /*0008*/ 	.byte	0x04, 0x17
        /*000a*/ 	.short	(.L_290 - .L_289)
.L_289:
        /*000c*/ 	.word	0x00000000
        /*0010*/ 	.short	0x0000
        /*0012*/ 	.short	0x0000
        /*0014*/ 	.byte	0x00, 0xf0, 0x61, 0x10


	//----- nvinfo : EIATTR_SPARSE_MMA_MASK
	.align		4
.L_290:
        /*0018*/ 	.byte	0x03, 0x50
        /*001a*/ 	.short	0x0000


	//----- nvinfo : EIATTR_MAXREG_COUNT
	.align		4
        /*001c*/ 	.byte	0x03, 0x1b
        /*001e*/ 	.short	0x00ff


	//----- nvinfo : EIATTR_MERCURY_ISA_VERSION
	.align		4
        /*0020*/ 	.byte	0x03, 0x5f
        /*0022*/ 	.short	0x0101


	//----- nvinfo : EIATTR_VRC_CTA_INIT_COUNT
	.align		4
        /*0024*/ 	.byte	0x02, 0x4a
	.zero		1
	.zero		1


	//----- nvinfo : EIATTR_EXIT_INSTR_OFFSETS
	.align		4
        /*0028*/ 	.byte	0x04, 0x1c
        /*002a*/ 	.short	(.L_292 - .L_291)


	//   ....[0]....
.L_291:
        /*002c*/ 	.word	0x00000010


	//----- nvinfo : EIATTR_MAX_THREADS
	.align		4
.L_292:
        /*0030*/ 	.byte	0x04, 0x05
        /*0032*/ 	.short	(.L_294 - .L_293)
.L_293:
        /*0034*/ 	.word	0x00000100
        /*0038*/ 	.word	0x00000001
        /*003c*/ 	.word	0x00000001


	//----- nvinfo : EIATTR_CBANK_PARAM_SIZE
	.align		4
.L_294:
        /*0040*/ 	.byte	0x03, 0x19
        /*0042*/ 	.short	0x0418


	//----- nvinfo : EIATTR_PARAM_CBANK
	.align		4
        /*0044*/ 	.byte	0x04, 0x0a
        /*0046*/ 	.short	(.L_296 - .L_295)
	.align		4
.L_295:
        /*0048*/ 	.word	index@(.nv.constant0._ZN7cutlass13device_kernelIN5flash19enable_sm80_to_sm89INS1_16FlashAttnFwdSm80INS1_25CollectiveMainloopFwdSm80ILi8ELi2ELb0EN4cute5tupleIJNS5_1CILi128EEENS7_ILi64EEENS7_ILi192EEEEEELi192ENS_6half_tEfNS_4arch4Sm80ELb0ELb1ELb1ELb1ELb0ELb1ELb1ELb0EEENS1_21CollectiveEpilogueFwdINS6_IJS8_SA_S9_EEENS6_IJNS7_ILi1EEESI_SI_EEESC_SE_Li256ELb1ELb1ELb0ELb0EEENS1_19SingleTileSchedulerILb1ELb0ELb1ELi128EEEEEEEEEvNT_6ParamsE)
        /*004c*/ 	.short	0x0380
        /*004e*/ 	.short	0x0418


	//----- nvinfo : EIATTR_SW_WAR
	.align		4
.L_296:
        /*0050*/ 	.byte	0x04, 0x36
        /*0052*/ 	.short	(.L_298 - .L_297)
.L_297:
        /*0054*/ 	.word	0x00000008
.L_298:


//--------------------- .nv.info._ZN7cutlass13device_kernelIN5flash19enable_sm80_to_sm89INS1_16FlashAttnFwdSm80INS1_25CollectiveMainloopFwdSm80ILi8ELi2ELb1EN4cute5tupleIJNS5_1CILi128EEENS7_ILi96EEENS7_ILi192EEEEEELi192ENS_6half_tEfNS_4arch4Sm80ELb1ELb0ELb1ELb0ELb0ELb0ELb1ELb0EEENS1_21CollectiveEpilogueFwdINS6_IJS8_SA_S9_EEENS6_IJNS7_ILi1EEESI_SI_EEESC_SE_Li256ELb0ELb1ELb0ELb0EEENS1_30DynamicPersistentTileSchedulerILi256ELi256ELb0ELb1ELb0EEEEEEEEEvNT_6ParamsE --------------------------
	.section	.nv.info._ZN7cutlass13device_kernelIN5flash19enable_sm80_to_sm89INS1_16FlashAttnFwdSm80INS1_25CollectiveMainloopFwdSm80ILi8ELi2ELb1EN4cute5tupleIJNS5_1CILi128EEENS7_ILi96EEENS7_ILi192EEEEEELi192ENS_6half_tEfNS_4arch4Sm80ELb1ELb0ELb1ELb0ELb0ELb0ELb1ELb0EEENS1_21CollectiveEpilogueFwdINS6_IJS8_SA_S9_EEENS6_IJNS7_ILi1EEESI_SI_EEESC_SE_Li256ELb0ELb1ELb0ELb0EEENS1_30DynamicPersistentTileSchedulerILi256ELi256ELb0ELb1ELb0EEEEEEEEEvNT_6ParamsE,"",@"SHT_CUDA_INFO"
	.sectionflags	@""
	.align	4


	//----- nvinfo : EIATTR_CUDA_API_VERSION
	.align		4
        /*0000*/ 	.byte	0x04, 0x37
        /*0002*/ 	.short	(.L_300 - .L_299)
.L_299:
        /*0004*/ 	.word	0x00000082


	//----- nvinfo : EIATTR_KPARAM_INFO
	.align		4
.L_300:
        /*0008*/ 	.byte	0x04, 0x17
        /*000a*/ 	.short	(.L_302 - .L_301)
.L_301:
        /*000c*/ 	.word	0x00000000
        /*0010*/ 	.short	0x0000
        /*0012*/ 	.short	0x0000
        /*0014*/ 	.byte	0x00, 0xf0, 0xa1, 0x10


	//----- nvinfo : EIATTR_SPARSE_MMA_MASK
	.align		4
.L_302:
        /*0018*/ 	.byte	0x03, 0x50
        /*001a*/ 	.short	0x0000


	//----- nvinfo : EIATTR_MAXREG_COUNT
	.align		4
        /*001c*/ 	.byte	0x03, 0x1b
        /*001e*/ 	.short	0x00ff


	//----- nvinfo : EIATTR_MERCURY_ISA_VERSION
	.align		4
        /*0020*/ 	.byte	0x03, 0x5f
        /*0022*/ 	.short	0x0101


	//----- nvinfo : EIATTR_VRC_CTA_INIT_COUNT
	.align		4
        /*0024*/ 	.byte	0x02, 0x4a
	.zero		1
	.zero		1


	//----- nvinfo : EIATTR_EXIT_INSTR_OFFSETS
	.align		4
        /*0028*/ 	.byte	0x04, 0x1c
        /*002a*/ 	.short	(.L_304 - .L_303)


	//   ....[0]....
.L_303:
        /*002c*/ 	.word	0x00000010


	//----- nvinfo : EIATTR_MAX_THREADS
	.align		4
.L_304:
        /*0030*/ 	.byte	0x04, 0x05
        /*0032*/ 	.short	(.L_306 - .L_305)
.L_305:
        /*0034*/ 	.word	0x00000100
        /*0038*/ 	.word	0x00000001
        /*003c*/ 	.word	0x00000001


	//----- nvinfo : EIATTR_CBANK_PARAM_SIZE
	.align		4
.L_306:
        /*0040*/ 	.byte	0x03, 0x19
        /*0042*/ 	.short	0x0428


	//----- nvinfo : EIATTR_PARAM_CBANK
	.align		4
        /*0044*/ 	.byte	0x04, 0x0a
        /*0046*/ 	.short	(.L_308 - .L_307)
	.align		4
.L_307:
        /*0048*/ 	.word	index@(.nv.constant0._ZN7cutlass13device_kernelIN5flash19enable_sm80_to_sm89INS1_16FlashAttnFwdSm80INS1_25CollectiveMainloopFwdSm80ILi8ELi2ELb1EN4cute5tupleIJNS5_1CILi128EEENS7_ILi96EEENS7_ILi192EEEEEELi192ENS_6half_tEfNS_4arch4Sm80ELb1ELb0ELb1ELb0ELb0ELb0ELb1ELb0EEENS1_21CollectiveEpilogueFwdINS6_IJS8_SA_S9_EEENS6_IJNS7_ILi1EEESI_SI_EEESC_SE_Li256ELb0ELb1ELb0ELb0EEENS1_30DynamicPersistentTileSchedulerILi256ELi256ELb0ELb1ELb0EEEEEEEEEvNT_6ParamsE)
        /*004c*/ 	.short	0x0380
        /*004e*/ 	.short	0x0428


	//----- nvinfo : EIATTR_SW_WAR
	.align		4
.L_308:
        /*0050*/ 	.byte	0x04, 0x36
        /*0052*/ 	.short	(.L_310 - .L_309)
.L_309:
        /*0054*/ 	.word	0x00000008
.L_310:


//--------------------- .nv.info._ZN7cutlass13device_kernelIN5flash19enable_sm80_to_sm89INS1_16FlashAttnFwdSm80INS1_25CollectiveMainloopFwdSm80ILi8ELi2ELb1EN4cute5tupleIJNS5_1CILi128EEENS7_ILi96EEENS7_ILi192EEEEEELi192ENS_6half_tEfNS_4arch4Sm80ELb1ELb0ELb1ELb1ELb0ELb0ELb1ELb0EEENS1_21CollectiveEpilogueFwdINS6_IJS8_SA_S9_EEENS6_IJNS7_ILi1EEESI_SI_EEESC_SE_Li256ELb1ELb1ELb0ELb0EEENS1_19SingleTileSchedulerILb1ELb0ELb1ELi128EEEEEEEEEvNT_6ParamsE --------------------------
	.section	.nv.info._ZN7cutlass13device_kernelIN5flash19enable_sm80_to_sm89INS1_16FlashAttnFwdSm80INS1_25CollectiveMainloopFwdSm80ILi8ELi2ELb1EN4cute5tupleIJNS5_1CILi128EEENS7_ILi96EEENS7_ILi192EEEEEELi192ENS_6half_tEfNS_4arch4Sm80ELb1ELb0ELb1ELb1ELb0ELb0ELb1ELb0EEENS1_21CollectiveEpilogueFwdINS6_IJS8_SA_S9_EEENS6_IJNS7_ILi1EEESI_SI_EEESC_SE_Li256ELb1ELb1ELb0ELb0EEENS1_19SingleTileSchedulerILb1ELb0ELb1ELi128EEEEEEEEEvNT_6ParamsE,"",@"SHT_CUDA_INFO"
	.sectionflags	@""
	.align	4


	//----- nvinfo : EIATTR_CUDA_API_VERSION
	.align		4
        /*0000*/ 	.byte	0x04, 0x37
        /*0002*/ 	.short	(.L_312 - .L_311)
.L_311:
        /*0004*/ 	.word	0x00000082


	//----- nvinfo : EIATTR_KPARAM_INFO
	.align		4
.L_312:
        /*0008*/ 	.byte	0x04, 0x17
        /*000a*/ 	.short	(.L_314 - .L_313)
.L_313:
        /*000c*/ 	.word	0x00000000
        /*0010*/ 	.short	0x0000
        /*0012*/ 	.short	0x0000
        /*0014*/ 	.byte	0x00, 0xf0, 0x61, 0x10


	//----- nvinfo : EIATTR_SPARSE_MMA_MASK
	.align		4
.L_314:
        /*0018*/ 	.byte	0x03, 0x50
        /*001a*/ 	.short	0x0000


	//----- nvinfo : EIATTR_MAXREG_COUNT
	.align		4
        /*001c*/ 	.byte	0x03, 0x1b
        /*001e*/ 	.short	0x00ff


	//----- nvinfo : EIATTR_MERCURY_ISA_VERSION
	.align		4
        /*0020*/ 	.byte	0x03, 0x5f
        /*0022*/ 	.short	0x0101


	//----- nvinfo : EIATTR_VRC_CTA_INIT_COUNT
	.align		4
        /*0024*/ 	.byte	0x02, 0x4a
	.zero		1
	.zero		1


	//----- nvinfo : EIATTR_EXIT_INSTR_OFFSETS
	.align		4
        /*0028*/ 	.byte	0x04, 0x1c
        /*002a*/ 	.short	(.L_316 - .L_315)


	//   ....[0]....
.L_315:
        /*002c*/ 	.word	0x00000010


	//----- nvinfo : EIATTR_MAX_THREADS
	.align		4
.L_316:
        /*0030*/ 	.byte	0x04, 0x05
        /*0032*/ 	.short	(.L_318 - .L_317)
.L_317:
        /*0034*/ 	.word	0x00000100
        /*0038*/ 	.word	0x00000001
        /*003c*/ 	.word	0x00000001


	//----- nvinfo : EIATTR_CBANK_PARAM_SIZE
	.align		4
.L_318:
        /*0040*/ 	.byte	0x03, 0x19
        /*0042*/ 	.short	0x0418


	//----- nvinfo : EIATTR_PARAM_CBANK
	.align		4
        /*0044*/ 	.byte	0x04, 0x0a
        /*0046*/ 	.short	(.L_320 - .L_319)
	.align		4
.L_319:
        /*0048*/ 	.word	index@(.nv.constant0._ZN7cutlass13device_kernelIN5flash19enable_sm80_to_sm89INS1_16FlashAttnFwdSm80INS1_25CollectiveMainloopFwdSm80ILi8ELi2ELb1EN4cute5tupleIJNS5_1CILi128EEENS7_ILi96EEENS7_ILi192EEEEEELi192ENS_6half_tEfNS_4arch4Sm80ELb1ELb0ELb1ELb1ELb0ELb0ELb1ELb0EEENS1_21CollectiveEpilogueFwdINS6_IJS8_SA_S9_EEENS6_IJNS7_ILi1EEESI_SI_EEESC_SE_Li256ELb1ELb1ELb0ELb0EEENS1_19SingleTileSchedulerILb1ELb0ELb1ELi128EEEEEEEEEvNT_6ParamsE)
        /*004c*/ 	.short	0x0380
        /*004e*/ 	.short	0x0418


	//----- nvinfo : EIATTR_SW_WAR
	.align		4
.L_320:
        /*0050*/ 	.byte	0x04, 0x36
        /*0052*/ 	.short	(.L_322 - .L_321)
.L_321:
        /*0054*/ 	.word	0x00000008
.L_322:


//--------------------- .nv.info._ZN7cutlass13device_kernelIN5flash19enable_sm80_to_sm89INS1_16FlashAttnFwdSm80INS1_25CollectiveMainloopFwdSm80ILi8ELi2ELb0EN4cute5tupleIJNS5_1CILi128EEENS7_ILi64EEENS7_ILi192EEEEEELi192ENS_6half_tEfNS_4arch4Sm80ELb1ELb0ELb1ELb1ELb0ELb1ELb1ELb0EEENS1_21CollectiveEpilogueFwdINS6_IJS8_SA_S9_EEENS6_IJNS7_ILi1EEESI_SI_EEESC_SE_Li256ELb1ELb1ELb0ELb0EEENS1_19SingleTileSchedulerILb1ELb0ELb1ELi128EEEEEEEEEvNT_6ParamsE --------------------------
	.section	.nv.info._ZN7cutlass13device_kernelIN5flash19enable_sm80_to_sm89INS1_16FlashAttnFwdSm80INS1_25CollectiveMainloopFwdSm80ILi8ELi2ELb0EN4cute5tupleIJNS5_1CILi128EEENS7_ILi64EEENS7_ILi192EEEEEELi192ENS_6half_tEfNS_4arch4Sm80ELb1ELb0ELb1ELb1ELb0ELb1ELb1ELb0EEENS1_21CollectiveEpilogueFwdINS6_IJS8_SA_S9_EEENS6_IJNS7_ILi1EEESI_SI_EEESC_SE_Li256ELb1ELb1ELb0ELb0EEENS1_19SingleTileSchedulerILb1ELb0ELb1ELi128EEEEEEEEEvNT_6ParamsE,"",@"SHT_CUDA_INFO"
	.sectionflags	@""
	.align	4


	//----- nvinfo : EIATTR_CUDA_API_VERSION
	.align		4
        /*0000*/ 	.byte	0x04, 0x37
        /*0002*/ 	.short	(.L_324 - .L_323)
.L_323:
        /*0004*/ 	.word	0x00000082


	//----- nvinfo : EIATTR_KPARAM_INFO
	.align		4
.L_324:
        /*0008*/ 	.byte	0x04, 0x17
        /*000a*/ 	.short	(.L_326 - .L_325)
.L_325:
        /*000c*/ 	.word	0x00000000
        /*0010*/ 	.short	0x0000
        /*0012*/ 	.short	0x0000
        /*0014*/ 	.byte	0x00, 0xf0, 0x61, 0x10


	//----- nvinfo : EIATTR_SPARSE_MMA_MASK
	.align		4
.L_326:
        /*0018*/ 	.byte	0x03, 0x50
        /*001a*/ 	.short	0x0000


	//----- nvinfo : EIATTR_MAXREG_COUNT
	.align		4
        /*001c*/ 	.byte	0x03, 0x1b
        /*001e*/ 	.short	0x00ff


	//----- nvinfo : EIATTR_MERCURY_ISA_VERSION
	.align		4
        /*0020*/ 	.byte	0x03, 0x5f
        /*0022*/ 	.short	0x0101


	//----- nvinfo : EIATTR_VRC_CTA_INIT_COUNT
	.align		4
        /*0024*/ 	.byte	0x02, 0x4a
	.zero		1
	.zero		1


	//----- nvinfo : EIATTR_EXIT_INSTR_OFFSETS
	.align		4
        /*0028*/ 	.byte	0x04, 0x1c
        /*002a*/ 	.short	(.L_328 - .L_327)


	//   ....[0]....
.L_327:
        /*002c*/ 	.word	0x00000010


	//----- nvinfo : EIATTR_MAX_THREADS
	.align		4
.L_328:
        /*0030*/ 	.byte	0x04, 0x05
        /*0032*/ 	.short	(.L_330 - .L_329)
.L_329:
        /*0034*/ 	.word	0x00000100
        /*0038*/ 	.word	0x00000001
        /*003c*/ 	.word	0x00000001


	//----- nvinfo : EIATTR_CBANK_PARAM_SIZE
	.align		4
.L_330:
        /*0040*/ 	.byte	0x03, 0x19
        /*0042*/ 	.short	0x0418


	//----- nvinfo : EIATTR_PARAM_CBANK
	.align		4
        /*0044*/ 	.byte	0x04, 0x0a
        /*0046*/ 	.short	(.L_332 - .L_331)
	.align		4
.L_331:
        /*0048*/ 	.word	index@(.nv.constant0._ZN7cutlass13device_kernelIN5flash19enable_sm80_to_sm89INS1_16FlashAttnFwdSm80INS1_25CollectiveMainloopFwdSm80ILi8ELi2ELb0EN4cute5tupleIJNS5_1CILi128EEENS7_ILi64EEENS7_ILi192EEEEEELi192ENS_6half_tEfNS_4arch4Sm80ELb1ELb0ELb1ELb1ELb0ELb1ELb1ELb0EEENS1_21CollectiveEpilogueFwdINS6_IJS8_SA_S9_EEENS6_IJNS7_ILi1EEESI_SI_EEESC_SE_Li256ELb1ELb1ELb0ELb0EEENS1_19SingleTileSchedulerILb1ELb0ELb1ELi128EEEEEEEEEvNT_6ParamsE)
        /*004c*/ 	.short	0x0380
        /*004e*/ 	.short	0x0418


	//----- nvinfo : EIATTR_SW_WAR
	.align		4
.L_332:
        /*0050*/ 	.byte	0x04, 0x36
        /*0052*/ 	.short	(.L_334 - .L_333)
.L_333:
        /*0054*/ 	.word	0x00000008
.L_334:


//--------------------- .nv.callgraph             --------------------------
	.section	.nv.callgraph,"",@"SHT_CUDA_CALLGRAPH"
	.align	4
	.sectionentsize	8
	.align		4
        /*0000*/ 	.word	0x00000000
	.align		4
        /*0004*/ 	.word	0xffffffff
	.align		4
        /*0008*/ 	.word	0x00000000
	.align		4
        /*000c*/ 	.word	0xfffffffe
	.align		4
        /*0010*/ 	.word	0x00000000
	.align		4
        /*0014*/ 	.word	0xfffffffd
	.align		4
        /*0018*/ 	.word	0x00000000
	.align		4
        /*001c*/ 	.word	0xfffffffc


//--------------------- .nv.constant4             --------------------------
	.section	.nv.constant4,"a",@progbits
	.align	8
	.align		8
.nv.constant4:
        /*0000*/ 	.dword	_ZN74_INTERNAL_3207daf9_38_flash_fwd_hdim192_fp16_softcap_sm80_cu_49158569_36484cuda3std3__45__cpo5beginE
	.align		8
        /*0008*/ 	.dword	_ZN74_INTERNAL_3207daf9_38_flash_fwd_hdim192_fp16_softcap_sm80_cu_49158569_36484cuda3std3__45__cpo3endE
	.align		8
        /*0010*/ 	.dword	_ZN74_INTERNAL_3207daf9_38_flash_fwd_hdim192_fp16_softcap_sm80_cu_49158569_36484cuda3std3__45__cpo6cbeginE
	.align		8
        /*0018*/ 	.dword	_ZN74_INTERNAL_3207daf9_38_flash_fwd_hdim192_fp16_softcap_sm80_cu_49158569_36484cuda3std3__45__cpo4cendE
	.align		8
        /*0020*/ 	.dword	_ZN74_INTERNAL_3207daf9_38_flash_fwd_hdim192_fp16_softcap_sm80_cu_49158569_36484cuda3std3__476_GLOBAL__N__3207daf9_38_flash_fwd_hdim192_fp16_softcap_sm80_cu_49158569_36486ignoreE
	.align		8
        /*0028*/ 	.dword	_ZN74_INTERNAL_3207daf9_38_flash_fwd_hdim192_fp16_softcap_sm80_cu_49158569_36484cuda3std3__419piecewise_constructE
	.align		8
        /*0030*/ 	.dword	_ZN74_INTERNAL_3207daf9_38_flash_fwd_hdim192_fp16_softcap_sm80_cu_49158569_36484cuda3std3__48in_placeE
	.align		8
        /*0038*/ 	.dword	_ZN74_INTERNAL_3207daf9_38_flash_fwd_hdim192_fp16_softcap_sm80_cu_49158569_36484cuda3std6ranges3__45__cpo4swapE
	.align		8
        /*0040*/ 	.dword	_ZN74_INTERNAL_3207daf9_38_flash_fwd_hdim192_fp16_softcap_sm80_cu_49158569_36484cuda3std6ranges3__45__cpo9iter_moveE
	.align		8
        /*0048*/ 	.dword	_ZN74_INTERNAL_3207daf9_38_flash_fwd_hdim192_fp16_softcap_sm80_cu_49158569_36484cute7productE
	.align		8
        /*0050*/ 	.dword	_ZN74_INTERNAL_3207daf9_38_flash_fwd_hdim192_fp16_softcap_sm80_cu_49158569_36484cute1_E


//--------------------- .text._ZN7cutlass13device_kernelIN5flash19enable_sm80_to_sm89INS1_16FlashAttnFwdSm80INS1_25CollectiveMainloopFwdSm80ILi8ELi1ELb1EN4cute5tupleIJNS5_1CILi128EEENS7_ILi96EEENS7_ILi192EEEEEELi192ENS_6half_tEfNS_4arch4Sm80ELb0ELb0ELb1ELb0ELb0ELb0ELb1ELb0EEENS1_21CollectiveEpilogueFwdINS6_IJS8_SA_S9_EEENS6_IJNS7_ILi1EEESI_SI_EEESC_SE_Li256ELb0ELb1ELb0ELb0EEENS1_19SingleTileSchedulerILb0ELb0ELb1ELi128EEEEEEEEEvNT_6ParamsE --------------------------
	.section	.text._ZN7cutlass13device_kernelIN5flash19enable_sm80_to_sm89INS1_16FlashAttnFwdSm80INS1_25CollectiveMainloopFwdSm80ILi8ELi1ELb1EN4cute5tupleIJNS5_1CILi128EEENS7_ILi96EEENS7_ILi192EEEEEELi192ENS_6half_tEfNS_4arch4Sm80ELb0ELb0ELb1ELb0ELb0ELb0ELb1ELb0EEENS1_21CollectiveEpilogueFwdINS6_IJS8_SA_S9_EEENS6_IJNS7_ILi1EEESI_SI_EEESC_SE_Li256ELb0ELb1ELb0ELb0EEENS1_19SingleTileSchedulerILb0ELb0ELb1ELi128EEEEEEEEEvNT_6ParamsE,"ax",@progbits
	.align	128
.text._ZN7cutlass13device_kernelIN5flash19enable_sm80_to_sm89INS1_16FlashAttnFwdSm80INS1_25CollectiveMainloopFwdSm80ILi8ELi1ELb1EN4cute5tupleIJNS5_1CILi128EEENS7_ILi96EEENS7_ILi192EEEEEELi192ENS_6half_tEfNS_4arch4Sm80ELb0ELb0ELb1ELb0ELb0ELb0ELb1ELb0EEENS1_21CollectiveEpilogueFwdINS6_IJS8_SA_S9_EEENS6_IJNS7_ILi1EEESI_SI_EEESC_SE_Li256ELb0ELb1ELb0ELb0EEENS1_19SingleTileSchedulerILb0ELb0ELb1ELi128EEEEEEEEEvNT_6ParamsE:
        .type           _ZN7cutlass13device_kernelIN5flash19enable_sm80_to_sm89INS1_16FlashAttnFwdSm80INS1_25CollectiveMainloopFwdSm80ILi8ELi1ELb1EN4cute5tupleIJNS5_1CILi128EEENS7_ILi96EEENS7_ILi192EEEEEELi192ENS_6half_tEfNS_4arch4Sm80ELb0ELb0ELb1ELb0ELb0ELb0ELb1ELb0EEENS1_21CollectiveEpilogueFwdINS6_IJS8_SA_S9_EEENS6_IJNS7_ILi1EEESI_SI_EEESC_SE_Li256ELb0ELb1ELb0ELb0EEENS1_19SingleTileSchedulerILb0ELb0ELb1ELi128EEEEEEEEEvNT_6ParamsE,@function
        .size           _ZN7cutlass13device_kernelIN5flash19enable_sm80_to_sm89INS1_16FlashAttnFwdSm80INS1_25CollectiveMainloopFwdSm80ILi8ELi1ELb1EN4cute5tupleIJNS5_1CILi128EEENS7_ILi96EEENS7_ILi192EEEEEELi192ENS_6half_tEfNS_4arch4Sm80ELb0ELb0ELb1ELb0ELb0ELb0ELb1ELb0EEENS1_21CollectiveEpilogueFwdINS6_IJS8_SA_S9_EEENS6_IJNS7_ILi1EEESI_SI_EEESC_SE_Li256ELb0ELb1ELb0ELb0EEENS1_19SingleTileSchedulerILb0ELb0ELb1ELi128EEEEEEEEEvNT_6ParamsE,(.L_x_18 - _ZN7cutlass13device_kernelIN5flash19enable_sm80_to_sm89INS1_16FlashAttnFwdSm80INS1_25CollectiveMainloopFwdSm80ILi8ELi1ELb1EN4cute5tupleIJNS5_1CILi128EEENS7_ILi96EEENS7_ILi192EEEEEELi192ENS_6half_tEfNS_4arch4Sm80ELb0ELb0ELb1ELb0ELb0ELb0ELb1ELb0EEENS1_21CollectiveEpilogueFwdINS6_IJS8_SA_S9_EEENS6_IJNS7_ILi1EEESI_SI_EEESC_SE_Li256ELb0ELb1ELb0ELb0EEENS1_19SingleTileSchedulerILb0ELb0ELb1ELi128EEEEEEEEEvNT_6ParamsE)
        .other          _ZN7cutlass13device_kernelIN5flash19enable_sm80_to_sm89INS1_16FlashAttnFwdSm80INS1_25CollectiveMainloopFwdSm80ILi8ELi1ELb1EN4cute5tupleIJNS5_1CILi128EEENS7_ILi96EEENS7_ILi192EEEEEELi192ENS_6half_tEfNS_4arch4Sm80ELb0ELb0ELb1ELb0ELb0ELb0ELb1ELb0EEENS1_21CollectiveEpilogueFwdINS6_IJS8_SA_S9_EEENS6_IJNS7_ILi1EEESI_SI_EEESC_SE_Li256ELb0ELb1ELb0ELb0EEENS1_19SingleTileSchedulerILb0ELb0ELb1ELi128EEEEEEEEEvNT_6ParamsE,@"STO_CUDA_ENTRY STV_DEFAULT"
_ZN7cutlass13device_kernelIN5flash19enable_sm80_to_sm89INS1_16FlashAttnFwdSm80INS1_25CollectiveMainloopFwdSm80ILi8ELi1ELb1EN4cute5tupleIJNS5_1CILi128EEENS7_ILi96EEENS7_ILi192EEEEEELi192ENS_6half_tEfNS_4arch4Sm80ELb0ELb0ELb1ELb0ELb0ELb0ELb1ELb0EEENS1_21CollectiveEpilogueFwdINS6_IJS8_SA_S9_EEENS6_IJNS7_ILi1EEESI_SI_EEESC_SE_Li256ELb0ELb1ELb0ELb0EEENS1_19SingleTileSchedulerILb0ELb0ELb1ELi128EEEEEEEEEvNT_6ParamsE:
[----:B------:R-:W-:Y:S01]  /*0000*/  LDC R1, c[0x0][0x37c] ;  /* 0x0000df00ff017b82 */ /* 0x000fe20000000800 */
[----:B------:R-:W-:Y:S05]  /*0010*/  EXIT ;  /* 0x000000000000794d */ /* 0x000fea0003800000 */
.L_x_0:
[----:B------:R-:W-:-:S00]  /*0020*/  BRA `(.L_x_0) ;  /* 0xfffffffc00fc7947 */ /* 0x000fc0000383ffff */
[----:B------:R-:W-:-:S00]  /*0030*/  NOP ;  /* 0x0000000000007918 */ /* 0x000fc00000000000 */
        /* <DEDUP_REMOVED lines=12> */
.L_x_18:


//--------------------- .text._ZN7cutlass13device_kernelIN5flash19enable_sm80_to_sm89INS1_16FlashAttnFwdSm80INS1_25CollectiveMainloopFwdSm80ILi8ELi1ELb1EN4cute5tupleIJNS5_1CILi128EEENS7_ILi96EEENS7_ILi192EEEEEELi192ENS_6half_tEfNS_4arch4Sm80ELb0ELb0ELb1ELb1ELb0ELb0ELb1ELb0EEENS1_21CollectiveEpilogueFwdINS6_IJS8_SA_S9_EEENS6_IJNS7_ILi1EEESI_SI_EEESC_SE_Li256ELb1ELb1ELb0ELb0EEENS1_19SingleTileSchedulerILb1ELb0ELb1ELi128EEEEEEEEEvNT_6ParamsE --------------------------
	.section	.text._ZN7cutlass13device_kernelIN5flash19enable_sm80_to_sm89INS1_16FlashAttnFwdSm80INS1_25CollectiveMainloopFwdSm80ILi8ELi1ELb1EN4cute5tupleIJNS5_1CILi128EEENS7_ILi96EEENS7_ILi192EEEEEELi192ENS_6half_tEfNS_4arch4Sm80ELb0ELb0ELb1ELb1ELb0ELb0ELb1ELb0EEENS1_21CollectiveEpilogueFwdINS6_IJS8_SA_S9_EEENS6_IJNS7_ILi1EEESI_SI_EEESC_SE_Li256ELb1ELb1ELb0ELb0EEENS1_19SingleTileSchedulerILb1ELb0ELb1ELi128EEEEEEEEEvNT_6ParamsE,"ax",@progbits
	.align	128
.text._ZN7cutlass13device_kernelIN5flash19enable_sm80_to_sm89INS1_16FlashAttnFwdSm80INS1_25CollectiveMainloopFwdSm80ILi8ELi1ELb1EN4cute5tupleIJNS5_1CILi128EEENS7_ILi96EEENS7_ILi192EEEEEELi192ENS_6half_tEfNS_4arch4Sm80ELb0ELb0ELb1ELb1ELb0ELb0ELb1ELb0EEENS1_21CollectiveEpilogueFwdINS6_IJS8_SA_S9_EEENS6_IJNS7_ILi1EEESI_SI_EEESC_SE_Li256ELb1ELb1ELb0ELb0EEENS1_19SingleTileSchedulerILb1ELb0ELb1ELi128EEEEEEEEEvNT_6ParamsE:
        .type           _ZN7cutlass13device_kernelIN5flash19enable_sm80_to_sm89INS1_16FlashAttnFwdSm80INS1_25CollectiveMainloopFwdSm80ILi8ELi1ELb1EN4cute5tupleIJNS5_1CILi128EEENS7_ILi96EEENS7_ILi192EEEEEELi192ENS_6half_tEfNS_4arch4Sm80ELb0ELb0ELb1ELb1ELb0ELb0ELb1ELb0EEENS1_21CollectiveEpilogueFwdINS6_IJS8_SA_S9_EEENS6_IJNS7_ILi1EEESI_SI_EEESC_SE_Li256ELb1ELb1ELb0ELb0EEENS1_19SingleTileSchedulerILb1ELb0ELb1ELi128EEEEEEEEEvNT_6ParamsE,@function
        .size           _ZN7cutlass13device_kernelIN5flash19enable_sm80_to_sm89INS1_16FlashAttnFwdSm80INS1_25CollectiveMainloopFwdSm80ILi8ELi1ELb1EN4cute5tupleIJNS5_1CILi128EEENS7_ILi96EEENS7_ILi192EEEEEELi192ENS_6half_tEfNS_4arch4Sm80ELb0ELb0ELb1ELb1ELb0ELb0ELb1ELb0EEENS1_21CollectiveEpilogueFwdINS6_IJS8_SA_S9_EEENS6_IJNS7_ILi1EEESI_SI_EEESC_SE_Li256ELb1ELb1ELb0ELb0EEENS1_19SingleTileSchedulerILb1ELb0ELb1ELi128EEEEEEEEEvNT_6ParamsE,(.L_x_19 - _ZN7cutlass13device_kernelIN5flash19enable_sm80_to_sm89INS1_16FlashAttnFwdSm80INS1_25CollectiveMainloopFwdSm80ILi8ELi1ELb1EN4cute5tupleIJNS5_1CILi128EEENS7_ILi96EEENS7_ILi192EEEEEELi192ENS_6half_tEfNS_4arch4Sm80ELb0ELb0ELb1ELb1ELb0ELb0ELb1ELb0EEENS1_21CollectiveEpilogueFwdINS6_IJS8_SA_S9_EEENS6_IJNS7_ILi1EEESI_SI_EEESC_SE_Li256ELb1ELb1ELb0ELb0EEENS1_19SingleTileSchedulerILb1ELb0ELb1ELi128EEEEEEEEEvNT_6ParamsE)
        .other          _ZN7cutlass13device_kernelIN5flash19enable_sm80_to_sm89INS1_16FlashAttnFwdSm80INS1_25CollectiveMainloopFwdSm80ILi8ELi1ELb1EN4cute5tupleIJNS5_1CILi128EEENS7_ILi96EEENS7_ILi192EEEEEELi192ENS_6half_tEfNS_4arch4Sm80ELb0ELb0ELb1ELb1ELb0ELb0ELb1ELb0EEENS1_21CollectiveEpilogueFwdINS6_IJS8_SA_S9_EEENS6_IJNS7_ILi1EEESI_SI_EEESC_SE_Li256ELb1ELb1ELb0ELb0EEENS1_19SingleTileSchedulerILb1ELb0ELb1ELi128EEEEEEEEEvNT_6ParamsE,@"STO_CUDA_ENTRY STV_DEFAULT"
_ZN7cutlass13device_kernelIN5flash19enable_sm80_to_sm89INS1_16FlashAttnFwdSm80INS1_25CollectiveMainloopFwdSm80ILi8ELi1ELb1EN4cute5tupleIJNS5_1CILi128EEENS7_ILi96EEENS7_ILi192EEEEEELi192ENS_6half_tEfNS_4arch4Sm80ELb0ELb0ELb1ELb1ELb0ELb0ELb1ELb0EEENS1_21CollectiveEpilogueFwdINS6_IJS8_SA_S9_EEENS6_IJNS7_ILi1EEESI_SI_EEESC_SE_Li256ELb1ELb1ELb0ELb0EEENS1_19SingleTileSchedulerILb1ELb0ELb1ELi128EEEEEEEEEvNT_6ParamsE:
[----:B------:R-:W-:Y:S01]  /*0000*/  LDC R1, c[0x0][0x37c] ;  /* 0x0000df00ff017b82 */ /* 0x000fe20000000800 */
[----:B------:R-:W-:Y:S05]  /*0010*/  EXIT ;  /* 0x000000000000794d */ /* 0x000fea0003800000 */
.L_x_1:
        /* <DEDUP_REMOVED lines=14> */
.L_x_19:


//--------------------- .text._ZN7cutlass13device_kernelIN5flash19enable_sm80_to_sm89INS1_16FlashAttnFwdSm80INS1_25CollectiveMainloopFwdSm80ILi8ELi1ELb0EN4cute5tupleIJNS5_1CILi128EEENS7_ILi64EEENS7_ILi192EEEEEELi192ENS_6half_tEfNS_4arch4Sm80ELb0ELb0ELb1ELb1ELb0ELb1ELb1ELb0EEENS1_21CollectiveEpilogueFwdINS6_IJS8_SA_S9_EEENS6_IJNS7_ILi1EEESI_SI_EEESC_SE_Li256ELb1ELb1ELb0ELb0EEENS1_19SingleTileSchedulerILb1ELb0ELb1ELi128EEEEEEEEEvNT_6ParamsE --------------------------
	.section	.text._ZN7cutlass13device_kernelIN5flash19enable_sm80_to_sm89INS1_16FlashAttnFwdSm80INS1_25CollectiveMainloopFwdSm80ILi8ELi1ELb0EN4cute5tupleIJNS5_1CILi128EEENS7_ILi64EEENS7_ILi192EEEEEELi192ENS_6half_tEfNS_4arch4Sm80ELb0ELb0ELb1ELb1ELb0ELb1ELb1ELb0EEENS1_21CollectiveEpilogueFwdINS6_IJS8_SA_S9_EEENS6_IJNS7_ILi1EEESI_SI_EEESC_SE_Li256ELb1ELb1ELb0ELb0EEENS1_19SingleTileSchedulerILb1ELb0ELb1ELi128EEEEEEEEEvNT_6ParamsE,"ax",@progbits
	.align	128
.text._ZN7cutlass13device_kernelIN5flash19enable_sm80_to_sm89INS1_16FlashAttnFwdSm80INS1_25CollectiveMainloopFwdSm80ILi8ELi1ELb0EN4cute5tupleIJNS5_1CILi128EEENS7_ILi64EEENS7_ILi192EEEEEELi192ENS_6half_tEfNS_4arch4Sm80ELb0ELb0ELb1ELb1ELb0ELb1ELb1ELb0EEENS1_21CollectiveEpilogueFwdINS6_IJS8_SA_S9_EEENS6_IJNS7_ILi1EEESI_SI_EEESC_SE_Li256ELb1ELb1ELb0ELb0EEENS1_19SingleTileSchedulerILb1ELb0ELb1ELi128EEEEEEEEEvNT_6ParamsE:
        .type           _ZN7cutlass13device_kernelIN5flash19enable_sm80_to_sm89INS1_16FlashAttnFwdSm80INS1_25CollectiveMainloopFwdSm80ILi8ELi1ELb0EN4cute5tupleIJNS5_1CILi128EEENS7_ILi64EEENS7_ILi192EEEEEELi192ENS_6half_tEfNS_4arch4Sm80ELb0ELb0ELb1ELb1ELb0ELb1ELb1ELb0EEENS1_21CollectiveEpilogueFwdINS6_IJS8_SA_S9_EEENS6_IJNS7_ILi1EEESI_SI_EEESC_SE_Li256ELb1ELb1ELb0ELb0EEENS1_19SingleTileSchedulerILb1ELb0ELb1ELi128EEEEEEEEEvNT_6ParamsE,@function
        .size           _ZN7cutlass13device_kernelIN5flash19enable_sm80_to_sm89INS1_16FlashAttnFwdSm80INS1_25CollectiveMainloopFwdSm80ILi8ELi1ELb0EN4cute5tupleIJNS5_1CILi128EEENS7_ILi64EEENS7_ILi192EEEEEELi192ENS_6half_tEfNS_4arch4Sm80ELb0ELb0ELb1ELb1ELb0ELb1ELb1ELb0EEENS1_21CollectiveEpilogueFwdINS6_IJS8_SA_S9_EEENS6_IJNS7_ILi1EEESI_SI_EEESC_SE_Li256ELb1ELb1ELb0ELb0EEENS1_19SingleTileSchedulerILb1ELb0ELb1ELi128EEEEEEEEEvNT_6ParamsE,(.L_x_20 - _ZN7cutlass13device_kernelIN5flash19enable_sm80_to_sm89INS1_16FlashAttnFwdSm80INS1_25CollectiveMainloopFwdSm80ILi8ELi1ELb0EN4cute5tupleIJNS5_1CILi128EEENS7_ILi64EEENS7_ILi192EEEEEELi192ENS_6half_tEfNS_4arch4Sm80ELb0ELb0ELb1ELb1ELb0ELb1ELb1ELb0EEENS1_21CollectiveEpilogueFwdINS6_IJS8_SA_S9_EEENS6_IJNS7_ILi1EEESI_SI_EEESC_SE_Li256ELb1ELb1ELb0ELb0EEENS1_19SingleTileSchedulerILb1ELb0ELb1ELi128EEEEEEEEEvNT_6ParamsE)
        .other          _ZN7cutlass13device_kernelIN5flash19enable_sm80_to_sm89INS1_16FlashAttnFwdSm80INS1_25CollectiveMainloopFwdSm80ILi8ELi1ELb0EN4cute5tupleIJNS5_1CILi128EEENS7_ILi64EEENS7_ILi192EEEEEELi192ENS_6half_tEfNS_4arch4Sm80ELb0ELb0ELb1ELb1ELb0ELb1ELb1ELb0EEENS1_21CollectiveEpilogueFwdINS6_IJS8_SA_S9_EEENS6_IJNS7_ILi1EEESI_SI_EEESC_SE_Li256ELb1ELb1ELb0ELb0EEENS1_19SingleTileSchedulerILb1ELb0ELb1ELi128EEEEEEEEEvNT_6ParamsE,@"STO_CUDA_ENTRY STV_DEFAULT"
_ZN7cutlass13device_kernelIN5flash19enable_sm80_to_sm89INS1_16FlashAttnFwdSm80INS1_25CollectiveMainloopFwdSm80ILi8ELi1ELb0EN4cute5tupleIJNS5_1CILi128EEENS7_ILi64EEENS7_ILi192EEEEEELi192ENS_6half_tEfNS_4arch4Sm80ELb0ELb0ELb1ELb1ELb0ELb1ELb1ELb0EEENS1_21CollectiveEpilogueFwdINS6_IJS8_SA_S9_EEENS6_IJNS7_ILi1EEESI_SI_EEESC_SE_Li256ELb1ELb1ELb0ELb0EEENS1_19SingleTileSchedulerILb1ELb0ELb1ELi128EEEEEEEEEvNT_6ParamsE:
[----:B------:R-:W-:Y:S01]  /*0000*/  LDC R1, c[0x0][0x37c] ;  /* 0x0000df00ff017b82 */ /* 0x000fe20000000800 */
[----:B------:R-:W-:Y:S05]  /*0010*/  EXIT ;  /* 0x000000000000794d */ /* 0x000fea0003800000 */
.L_x_2:
        /* <DEDUP_REMOVED lines=14> */
.L_x_20:


//--------------------- .text._ZN7cutlass13device_kernelIN5flash19enable_sm80_to_sm89INS1_16FlashAttnFwdSm80INS1_25CollectiveMainloopFwdSm80ILi8ELi1ELb0EN4cute5tupleIJNS5_1CILi128EEENS7_ILi64EEENS7_ILi192EEEEEELi192ENS_6half_tEfNS_4arch4Sm80ELb0ELb1ELb1ELb0ELb0ELb0ELb1ELb0EEENS1_21CollectiveEpilogueFwdINS6_IJS8_SA_S9_EEENS6_IJNS7_ILi1EEESI_SI_EEESC_SE_Li256ELb0ELb1ELb0ELb0EEENS1_19SingleTileSchedulerILb0ELb0ELb1ELi128EEEEEEEEEvNT_6ParamsE --------------------------
	.section	.text._ZN7cutlass13device_kernelIN5flash19enable_sm80_to_sm89INS1_16FlashAttnFwdSm80INS1_25CollectiveMainloopFwdSm80ILi8ELi1ELb0EN4cute5tupleIJNS5_1CILi128EEENS7_ILi64EEENS7_ILi192EEEEEELi192ENS_6half_tEfNS_4arch4Sm80ELb0ELb1ELb1ELb0ELb0ELb0ELb1ELb0EEENS1_21CollectiveEpilogueFwdINS6_IJS8_SA_S9_EEENS6_IJNS7_ILi1EEESI_SI_EEESC_SE_Li256ELb0ELb1ELb0ELb0EEENS1_19SingleTileSchedulerILb0ELb0ELb1ELi128EEEEEEEEEvNT_6ParamsE,"ax",@progbits
	.align	128
.text._ZN7cutlass13device_kernelIN5flash19enable_sm80_to_sm89INS1_16FlashAttnFwdSm80INS1_25CollectiveMainloopFwdSm80ILi8ELi1ELb0EN4cute5tupleIJNS5_1CILi128EEENS7_ILi64EEENS7_ILi192EEEEEELi192ENS_6half_tEfNS_4arch4Sm80ELb0ELb1ELb1ELb0ELb0ELb0ELb1ELb0EEENS1_21CollectiveEpilogueFwdINS6_IJS8_SA_S9_EEENS6_IJNS7_ILi1EEESI_SI_EEESC_SE_Li256ELb0ELb1ELb0ELb0EEENS1_19SingleTileSchedulerILb0ELb0ELb1ELi128EEEEEEEEEvNT_6ParamsE:
        .type           _ZN7cutlass13device_kernelIN5flash19enable_sm80_to_sm89INS1_16FlashAttnFwdSm80INS1_25CollectiveMainloopFwdSm80ILi8ELi1ELb0EN4cute5tupleIJNS5_1CILi128EEENS7_ILi64EEENS7_ILi192EEEEEELi192ENS_6half_tEfNS_4arch4Sm80ELb0ELb1ELb1ELb0ELb0ELb0ELb1ELb0EEENS1_21CollectiveEpilogueFwdINS6_IJS8_SA_S9_EEENS6_IJNS7_ILi1EEESI_SI_EEESC_SE_Li256ELb0ELb1ELb0ELb0EEENS1_19SingleTileSchedulerILb0ELb0ELb1ELi128EEEEEEEEEvNT_6ParamsE,@function
        .size           _ZN7cutlass13device_kernelIN5flash19enable_sm80_to_sm89INS1_16FlashAttnFwdSm80INS1_25CollectiveMainloopFwdSm80ILi8ELi1ELb0EN4cute5tupleIJNS5_1CILi128EEENS7_ILi64EEENS7_ILi192EEEEEELi192ENS_6half_tEfNS_4arch4Sm80ELb0ELb1ELb1ELb0ELb0ELb0ELb1ELb0EEENS1_21CollectiveEpilogueFwdINS6_IJS8_SA_S9_EEENS6_IJNS7_ILi1EEESI_SI_EEESC_SE_Li256ELb0ELb1ELb0ELb0EEENS1_19SingleTileSchedulerILb0ELb0ELb1ELi128EEEEEEEEEvNT_6ParamsE,(.L_x_21 - _ZN7cutlass13device_kernelIN5flash19enable_sm80_to_sm89INS1_16FlashAttnFwdSm80INS1_25CollectiveMainloopFwdSm80ILi8ELi1ELb0EN4cute5tupleIJNS5_1CILi128EEENS7_ILi64EEENS7_ILi192EEEEEELi192ENS_6half_tEfNS_4arch4Sm80ELb0ELb1ELb1ELb0ELb0ELb0ELb1ELb0EEENS1_21CollectiveEpilogueFwdINS6_IJS8_SA_S9_EEENS6_IJNS7_ILi1EEESI_SI_EEESC_SE_Li256ELb0ELb1ELb0ELb0EEENS1_19SingleTileSchedulerILb0ELb0ELb1ELi128EEEEEEEEEvNT_6ParamsE)
        .other          _ZN7cutlass13device_kernelIN5flash19enable_sm80_to_sm89INS1_16FlashAttnFwdSm80INS1_25CollectiveMainloopFwdSm80ILi8ELi1ELb0EN4cute5tupleIJNS5_1CILi128EEENS7_ILi64EEENS7_ILi192EEEEEELi192ENS_6half_tEfNS_4arch4Sm80ELb0ELb1ELb1ELb0ELb0ELb0ELb1ELb0EEENS1_21CollectiveEpilogueFwdINS6_IJS8_SA_S9_EEENS6_IJNS7_ILi1EEESI_SI_EEESC_SE_Li256ELb0ELb1ELb0ELb0EEENS1_19SingleTileSchedulerILb0ELb0ELb1ELi128EEEEEEEEEvNT_6ParamsE,@"STO_CUDA_ENTRY STV_DEFAULT"
_ZN7cutlass13device_kernelIN5flash19enable_sm80_to_sm89INS1_16FlashAttnFwdSm80INS1_25CollectiveMainloopFwdSm80ILi8ELi1ELb0EN4cute5tupleIJNS5_1CILi128EEENS7_ILi64EEENS7_ILi192EEEEEELi192ENS_6half_tEfNS_4arch4Sm80ELb0ELb1ELb1ELb0ELb0ELb0ELb1ELb0EEENS1_21CollectiveEpilogueFwdINS6_IJS8_SA_S9_EEENS6_IJNS7_ILi1EEESI_SI_EEESC_SE_Li256ELb0ELb1ELb0ELb0EEENS1_19SingleTileSchedulerILb0ELb0ELb1ELi128EEEEEEEEEvNT_6ParamsE:
[----:B------:R-:W-:Y:S01]  /*0000*/  LDC R1, c[0x0][0x37c] ;  /* 0x0000df00ff017b82 */ /* 0x000fe20000000800 */
[----:B------:R-:W-:Y:S05]  /*0010*/  EXIT ;  /* 0x000000000000794d */ /* 0x000fea0003800000 */
.L_x_3:
        /* <DEDUP_REMOVED lines=14> */
.L_x_21:


//--------------------- .text._ZN7cutlass13device_kernelIN5flash19enable_sm80_to_sm89INS1_16FlashAttnFwdSm80INS1_25CollectiveMainloopFwdSm80ILi8ELi1ELb0EN4cute5tupleIJNS5_1CILi128EEENS7_ILi64EEENS7_ILi192EEEEEELi192ENS_6half_tEfNS_4arch4Sm80ELb0ELb1ELb1ELb1ELb0ELb0ELb1ELb0EEENS1_21CollectiveEpilogueFwdINS6_IJS8_SA_S9_EEENS6_IJNS7_ILi1EEESI_SI_EEESC_SE_Li256ELb1ELb1ELb0ELb0EEENS1_19SingleTileSchedulerILb1ELb0ELb1ELi128EEEEEEEEEvNT_6ParamsE --------------------------
	.section	.text._ZN7cutlass13device_kernelIN5flash19enable_sm80_to_sm89INS1_16FlashAttnFwdSm80INS1_25CollectiveMainloopFwdSm80ILi8ELi1ELb0EN4cute5tupleIJNS5_1CILi128EEENS7_ILi64EEENS7_ILi192EEEEEELi192ENS_6half_tEfNS_4arch4Sm80ELb0ELb1ELb1ELb1ELb0ELb0ELb1ELb0EEENS1_21CollectiveEpilogueFwdINS6_IJS8_SA_S9_EEENS6_IJNS7_ILi1EEESI_SI_EEESC_SE_Li256ELb1ELb1ELb0ELb0EEENS1_19SingleTileSchedulerILb1ELb0ELb1ELi128EEEEEEEEEvNT_6ParamsE,"ax",@progbits
	.align	128
.text._ZN7cutlass13device_kernelIN5flash19enable_sm80_to_sm89INS1_16FlashAttnFwdSm80INS1_25CollectiveMainloopFwdSm80ILi8ELi1ELb0EN4cute5tupleIJNS5_1CILi128EEENS7_ILi64EEENS7_ILi192EEEEEELi192ENS_6half_tEfNS_4arch4Sm80ELb0ELb1ELb1ELb1ELb0ELb0ELb1ELb0EEENS1_21CollectiveEpilogueFwdINS6_IJS8_SA_S9_EEENS6_IJNS7_ILi1EEESI_SI_EEESC_SE_Li256ELb1ELb1ELb0ELb0EEENS1_19SingleTileSchedulerILb1ELb0ELb1ELi128EEEEEEEEEvNT_6ParamsE:
        .type           _ZN7cutlass13device_kernelIN5flash19enable_sm80_to_sm89INS1_16FlashAttnFwdSm80INS1_25CollectiveMainloopFwdSm80ILi8ELi1ELb0EN4cute5tupleIJNS5_1CILi128EEENS7_ILi64EEENS7_ILi192EEEEEELi192ENS_6half_tEfNS_4arch4Sm80ELb0ELb1ELb1ELb1ELb0ELb0ELb1ELb0EEENS1_21CollectiveEpilogueFwdINS6_IJS8_SA_S9_EEENS6_IJNS7_ILi1EEESI_SI_EEESC_SE_Li256ELb1ELb1ELb0ELb0EEENS1_19SingleTileSchedulerILb1ELb0ELb1ELi128EEEEEEEEEvNT_6ParamsE,@function
        .size           _ZN7cutlass13device_kernelIN5flash19enable_sm80_to_sm89INS1_16FlashAttnFwdSm80INS1_25CollectiveMainloopFwdSm80ILi8ELi1ELb0EN4cute5tupleIJNS5_1CILi128EEENS7_ILi64EEENS7_ILi192EEEEEELi192ENS_6half_tEfNS_4arch4Sm80ELb0ELb1ELb1ELb1ELb0ELb0ELb1ELb0EEENS1_21CollectiveEpilogueFwdINS6_IJS8_SA_S9_EEENS6_IJNS7_ILi1EEESI_SI_EEESC_SE_Li256ELb1ELb1ELb0ELb0EEENS1_19SingleTileSchedulerILb1ELb0ELb1ELi128EEEEEEEEEvNT_6ParamsE,(.L_x_22 - _ZN7cutlass13device_kernelIN5flash19enable_sm80_to_sm89INS1_16FlashAttnFwdSm80INS1_25CollectiveMainloopFwdSm80ILi8ELi1ELb0EN4cute5tupleIJNS5_1CILi128EEENS7_ILi64EEENS7_ILi192EEEEEELi192ENS_6half_tEfNS_4arch4Sm80ELb0ELb1ELb1ELb1ELb0ELb0ELb1ELb0EEENS1_21CollectiveEpilogueFwdINS6_IJS8_SA_S9_EEENS6_IJNS7_ILi1EEESI_SI_EEESC_SE_Li256ELb1ELb1ELb0ELb0EEENS1_19SingleTileSchedulerILb1ELb0ELb1ELi128EEEEEEEEEvNT_6ParamsE)
        .other          _ZN7cutlass13device_kernelIN5flash19enable_sm80_to_sm89INS1_16FlashAttnFwdSm80INS1_25CollectiveMainloopFwdSm80ILi8ELi1ELb0EN4cute5tupleIJNS5_1CILi128EEENS7_ILi64EEENS7_ILi192EEEEEELi192ENS_6half_tEfNS_4arch4Sm80ELb0ELb1ELb1ELb1ELb0ELb0ELb1ELb0EEENS1_21CollectiveEpilogueFwdINS6_IJS8_SA_S9_EEENS6_IJNS7_ILi1EEESI_SI_EEESC_SE_Li256ELb1ELb1ELb0ELb0EEENS1_19SingleTileSchedulerILb1ELb0ELb1ELi128EEEEEEEEEvNT_6ParamsE,@"STO_CUDA_ENTRY STV_DEFAULT"
_ZN7cutlass13device_kernelIN5flash19enable_sm80_to_sm89INS1_16FlashAttnFwdSm80INS1_25CollectiveMainloopFwdSm80ILi8ELi1ELb0EN4cute5tupleIJNS5_1CILi128EEENS7_ILi64EEENS7_ILi192EEEEEELi192ENS_6half_tEfNS_4arch4Sm80ELb0ELb1ELb1ELb1ELb0ELb0ELb1ELb0EEENS1_21CollectiveEpilogueFwdINS6_IJS8_SA_S9_EEENS6_IJNS7_ILi1EEESI_SI_EEESC_SE_Li256ELb1ELb1ELb0ELb0EEENS1_19SingleTileSchedulerILb1ELb0ELb1ELi128EEEEEEEEEvNT_6ParamsE:
[----:B------:R-:W-:Y:S01]  /*0000*/  LDC R1, c[0x0][0x37c] ;  /* 0x0000df00ff017b82 */ /* 0x000fe20000000800 */
[----:B------:R-:W-:Y:S05]  /*0010*/  EXIT ;  /* 0x000000000000794d */ /* 0x000fea0003800000 */
.L_x_4:
        /* <DEDUP_REMOVED lines=14> */
.L_x_22:


//--------------------- .text._ZN7cutlass13device_kernelIN5flash19enable_sm80_to_sm89INS1_16FlashAttnFwdSm80INS1_25CollectiveMainloopFwdSm80ILi8ELi1ELb0EN4cute5tupleIJNS5_1CILi128EEENS7_ILi64EEENS7_ILi192EEEEEELi192ENS_6half_tEfNS_4arch4Sm80ELb0ELb1ELb1ELb1ELb0ELb1ELb1ELb0EEENS1_21CollectiveEpilogueFwdINS6_IJS8_SA_S9_EEENS6_IJNS7_ILi1EEESI_SI_EEESC_SE_Li256ELb1ELb1ELb0ELb0EEENS1_19SingleTileSchedulerILb1ELb0ELb1ELi128EEEEEEEEEvNT_6ParamsE --------------------------
	.section	.text._ZN7cutlass13device_kernelIN5flash19enable_sm80_to_sm89INS1_16FlashAttnFwdSm80INS1_25CollectiveMainloopFwdSm80ILi8ELi1ELb0EN4cute5tupleIJNS5_1CILi128EEENS7_ILi64EEENS7_ILi192EEEEEELi192ENS_6half_tEfNS_4arch4Sm80ELb0ELb1ELb1ELb1ELb0ELb1ELb1ELb0EEENS1_21CollectiveEpilogueFwdINS6_IJS8_SA_S9_EEENS6_IJNS7_ILi1EEESI_SI_EEESC_SE_Li256ELb1ELb1ELb0ELb0EEENS1_19SingleTileSchedulerILb1ELb0ELb1ELi128EEEEEEEEEvNT_6ParamsE,"ax",@progbits
	.align	128
.text._ZN7cutlass13device_kernelIN5flash19enable_sm80_to_sm89INS1_16FlashAttnFwdSm80INS1_25CollectiveMainloopFwdSm80ILi8ELi1ELb0EN4cute5tupleIJNS5_1CILi128EEENS7_ILi64EEENS7_ILi192EEEEEELi192ENS_6half_tEfNS_4arch4Sm80ELb0ELb1ELb1ELb1ELb0ELb1ELb1ELb0EEENS1_21CollectiveEpilogueFwdINS6_IJS8_SA_S9_EEENS6_IJNS7_ILi1EEESI_SI_EEESC_SE_Li256ELb1ELb1ELb0ELb0EEENS1_19SingleTileSchedulerILb1ELb0ELb1ELi128EEEEEEEEEvNT_6ParamsE:
        .type           _ZN7cutlass13device_kernelIN5flash19enable_sm80_to_sm89INS1_16FlashAttnFwdSm80INS1_25CollectiveMainloopFwdSm80ILi8ELi1ELb0EN4cute5tupleIJNS5_1CILi128EEENS7_ILi64EEENS7_ILi192EEEEEELi192ENS_6half_tEfNS_4arch4Sm80ELb0ELb1ELb1ELb1ELb0ELb1ELb1ELb0EEENS1_21CollectiveEpilogueFwdINS6_IJS8_SA_S9_EEENS6_IJNS7_ILi1EEESI_SI_EEESC_SE_Li256ELb1ELb1ELb0ELb0EEENS1_19SingleTileSchedulerILb1ELb0ELb1ELi128EEEEEEEEEvNT_6ParamsE,@function
        .size           _ZN7cutlass13device_kernelIN5flash19enable_sm80_to_sm89INS1_16FlashAttnFwdSm80INS1_25CollectiveMainloopFwdSm80ILi8ELi1ELb0EN4cute5tupleIJNS5_1CILi128EEENS7_ILi64EEENS7_ILi192EEEEEELi192ENS_6half_tEfNS_4arch4Sm80ELb0ELb1ELb1ELb1ELb0ELb1ELb1ELb0EEENS1_21CollectiveEpilogueFwdINS6_IJS8_SA_S9_EEENS6_IJNS7_ILi1EEESI_SI_EEESC_SE_Li256ELb1ELb1ELb0ELb0EEENS1_19SingleTileSchedulerILb1ELb0ELb1ELi128EEEEEEEEEvNT_6ParamsE,(.L_x_23 - _ZN7cutlass13device_kernelIN5flash19enable_sm80_to_sm89INS1_16FlashAttnFwdSm80INS1_25CollectiveMainloopFwdSm80ILi8ELi1ELb0EN4cute5tupleIJNS5_1CILi128EEENS7_ILi64EEENS7_ILi192EEEEEELi192ENS_6half_tEfNS_4arch4Sm80ELb0ELb1ELb1ELb1ELb0ELb1ELb1ELb0EEENS1_21CollectiveEpilogueFwdINS6_IJS8_SA_S9_EEENS6_IJNS7_ILi1EEESI_SI_EEESC_SE_Li256ELb1ELb1ELb0ELb0EEENS1_19SingleTileSchedulerILb1ELb0ELb1ELi128EEEEEEEEEvNT_6ParamsE)
        .other          _ZN7cutlass13device_kernelIN5flash19enable_sm80_to_sm89INS1_16FlashAttnFwdSm80INS1_25CollectiveMainloopFwdSm80ILi8ELi1ELb0EN4cute5tupleIJNS5_1CILi128EEENS7_ILi64EEENS7_ILi192EEEEEELi192ENS_6half_tEfNS_4arch4Sm80ELb0ELb1ELb1ELb1ELb0ELb1ELb1ELb0EEENS1_21CollectiveEpilogueFwdINS6_IJS8_SA_S9_EEENS6_IJNS7_ILi1EEESI_SI_EEESC_SE_Li256ELb1ELb1ELb0ELb0EEENS1_19SingleTileSchedulerILb1ELb0ELb1ELi128EEEEEEEEEvNT_6ParamsE,@"STO_CUDA_ENTRY STV_DEFAULT"
_ZN7cutlass13device_kernelIN5flash19enable_sm80_to_sm89INS1_16FlashAttnFwdSm80INS1_25CollectiveMainloopFwdSm80ILi8ELi1ELb0EN4cute5tupleIJNS5_1CILi128EEENS7_ILi64EEENS7_ILi192EEEEEELi192ENS_6half_tEfNS_4arch4Sm80ELb0ELb1ELb1ELb1ELb0ELb1ELb1ELb0EEENS1_21CollectiveEpilogueFwdINS6_IJS8_SA_S9_EEENS6_IJNS7_ILi1EEESI_SI_EEESC_SE_Li256ELb1ELb1ELb0ELb0EEENS1_19SingleTileSchedulerILb1ELb0ELb1ELi128EEEEEEEEEvNT_6ParamsE:
[----:B------:R-:W-:Y:S01]  /*0000*/  LDC R1, c[0x0][0x37c] ;  /* 0x0000df00ff017b82 */ /* 0x000fe20000000800 */
[----:B------:R-:W-:Y:S05]  /*0010*/  EXIT ;  /* 0x000000000000794d */ /* 0x000fea0003800000 */
.L_x_5:
        /* <DEDUP_REMOVED lines=14> */
.L_x_23:


//--------------------- .text._ZN7cutlass13device_kernelIN5flash19enable_sm80_to_sm89INS1_16FlashAttnFwdSm80INS1_25CollectiveMainloopFwdSm80ILi8ELi1ELb1EN4cute5tupleIJNS5_1CILi128EEENS7_ILi96EEENS7_ILi192EEEEEELi192ENS_6half_tEfNS_4arch4Sm80ELb1ELb0ELb1ELb0ELb0ELb0ELb1ELb0EEENS1_21CollectiveEpilogueFwdINS6_IJS8_SA_S9_EEENS6_IJNS7_ILi1EEESI_SI_EEESC_SE_Li256ELb0ELb1ELb0ELb0EEENS1_30DynamicPersistentTileSchedulerILi256ELi256ELb0ELb1ELb0EEEEEEEEEvNT_6ParamsE --------------------------
	.section	.text._ZN7cutlass13device_kernelIN5flash19enable_sm80_to_sm89INS1_16FlashAttnFwdSm80INS1_25CollectiveMainloopFwdSm80ILi8ELi1ELb1EN4cute5tupleIJNS5_1CILi128EEENS7_ILi96EEENS7_ILi192EEEEEELi192ENS_6half_tEfNS_4arch4Sm80ELb1ELb0ELb1ELb0ELb0ELb0ELb1ELb0EEENS1_21CollectiveEpilogueFwdINS6_IJS8_SA_S9_EEENS6_IJNS7_ILi1EEESI_SI_EEESC_SE_Li256ELb0ELb1ELb0ELb0EEENS1_30DynamicPersistentTileSchedulerILi256ELi256ELb0ELb1ELb0EEEEEEEEEvNT_6ParamsE,"ax",@progbits
	.align	128
.text._ZN7cutlass13device_kernelIN5flash19enable_sm80_to_sm89INS1_16FlashAttnFwdSm80INS1_25CollectiveMainloopFwdSm80ILi8ELi1ELb1EN4cute5tupleIJNS5_1CILi128EEENS7_ILi96EEENS7_ILi192EEEEEELi192ENS_6half_tEfNS_4arch4Sm80ELb1ELb0ELb1ELb0ELb0ELb0ELb1ELb0EEENS1_21CollectiveEpilogueFwdINS6_IJS8_SA_S9_EEENS6_IJNS7_ILi1EEESI_SI_EEESC_SE_Li256ELb0ELb1ELb0ELb0EEENS1_30DynamicPersistentTileSchedulerILi256ELi256ELb0ELb1ELb0EEEEEEEEEvNT_6ParamsE:
        .type           _ZN7cutlass13device_kernelIN5flash19enable_sm80_to_sm89INS1_16FlashAttnFwdSm80INS1_25CollectiveMainloopFwdSm80ILi8ELi1ELb1EN4cute5tupleIJNS5_1CILi128EEENS7_ILi96EEENS7_ILi192EEEEEELi192ENS_6half_tEfNS_4arch4Sm80ELb1ELb0ELb1ELb0ELb0ELb0ELb1ELb0EEENS1_21CollectiveEpilogueFwdINS6_IJS8_SA_S9_EEENS6_IJNS7_ILi1EEESI_SI_EEESC_SE_Li256ELb0ELb1ELb0ELb0EEENS1_30DynamicPersistentTileSchedulerILi256ELi256ELb0ELb1ELb0EEEEEEEEEvNT_6ParamsE,@function
        .size           _ZN7cutlass13device_kernelIN5flash19enable_sm80_to_sm89INS1_16FlashAttnFwdSm80INS1_25CollectiveMainloopFwdSm80ILi8ELi1ELb1EN4cute5tupleIJNS5_1CILi128EEENS7_ILi96EEENS7_ILi192EEEEEELi192ENS_6half_tEfNS_4arch4Sm80ELb1ELb0ELb1ELb0ELb0ELb0ELb1ELb0EEENS1_21CollectiveEpilogueFwdINS6_IJS8_SA_S9_EEENS6_IJNS7_ILi1EEESI_SI_EEESC_SE_Li256ELb0ELb1ELb0ELb0EEENS1_30DynamicPersistentTileSchedulerILi256ELi256ELb0ELb1ELb0EEEEEEEEEvNT_6ParamsE,(.L_x_24 - _ZN7cutlass13device_kernelIN5flash19enable_sm80_to_sm89INS1_16FlashAttnFwdSm80INS1_25CollectiveMainloopFwdSm80ILi8ELi1ELb1EN4cute5tupleIJNS5_1CILi128EEENS7_ILi96EEENS7_ILi192EEEEEELi192ENS_6half_tEfNS_4arch4Sm80ELb1ELb0ELb1ELb0ELb0ELb0ELb1ELb0EEENS1_21CollectiveEpilogueFwdINS6_IJS8_SA_S9_EEENS6_IJNS7_ILi1EEESI_SI_EEESC_SE_Li256ELb0ELb1ELb0ELb0EEENS1_30DynamicPersistentTileSchedulerILi256ELi256ELb0ELb1ELb0EEEEEEEEEvNT_6ParamsE)
        .other          _ZN7cutlass13device_kernelIN5flash19enable_sm80_to_sm89INS1_16FlashAttnFwdSm80INS1_25CollectiveMainloopFwdSm80ILi8ELi1ELb1EN4cute5tupleIJNS5_1CILi128EEENS7_ILi96EEENS7_ILi192EEEEEELi192ENS_6half_tEfNS_4arch4Sm80ELb1ELb0ELb1ELb0ELb0ELb0ELb1ELb0EEENS1_21CollectiveEpilogueFwdINS6_IJS8_SA_S9_EEENS6_IJNS7_ILi1EEESI_SI_EEESC_SE_Li256ELb0ELb1ELb0ELb0EEENS1_30DynamicPersistentTileSchedulerILi256ELi256ELb0ELb1ELb0EEEEEEEEEvNT_6ParamsE,@"STO_CUDA_ENTRY STV_DEFAULT"
_ZN7cutlass13device_kernelIN5flash19enable_sm80_to_sm89INS1_16FlashAttnFwdSm80INS1_25CollectiveMainloopFwdSm80ILi8ELi1ELb1EN4cute5tupleIJNS5_1CILi128EEENS7_ILi96EEENS7_ILi192EEEEEELi192ENS_6half_tEfNS_4arch4Sm80ELb1ELb0ELb1ELb0ELb0ELb0ELb1ELb0EEENS1_21CollectiveEpilogueFwdINS6_IJS8_SA_S9_EEENS6_IJNS7_ILi1EEESI_SI_EEESC_SE_Li256ELb0ELb1ELb0ELb0EEENS1_30DynamicPersistentTileSchedulerILi256ELi256ELb0ELb1ELb0EEEEEEEEEvNT_6ParamsE:
[----:B------:R-:W-:Y:S01]  /*0000*/  LDC R1, c[0x0][0x37c] ;  /* 0x0000df00ff017b82 */ /* 0x000fe20000000800 */
[----:B------:R-:W-:Y:S05]  /*0010*/  EXIT ;  /* 0x000000000000794d */ /* 0x000fea0003800000 */
.L_x_6:
        /* <DEDUP_REMOVED lines=14> */
.L_x_24:


//--------------------- .text._ZN7cutlass13device_kernelIN5flash19enable_sm80_to_sm89INS1_16FlashAttnFwdSm80INS1_25CollectiveMainloopFwdSm80ILi8ELi1ELb1EN4cute5tupleIJNS5_1CILi128EEENS7_ILi96EEENS7_ILi192EEEEEELi192ENS_6half_tEfNS_4arch4Sm80ELb1ELb0ELb1ELb1ELb0ELb0ELb1ELb0EEENS1_21CollectiveEpilogueFwdINS6_IJS8_SA_S9_EEENS6_IJNS7_ILi1EEESI_SI_EEESC_SE_Li256ELb1ELb1ELb0ELb0EEENS1_19SingleTileSchedulerILb1ELb0ELb1ELi128EEEEEEEEEvNT_6ParamsE --------------------------
	.section	.text._ZN7cutlass13device_kernelIN5flash19enable_sm80_to_sm89INS1_16FlashAttnFwdSm80INS1_25CollectiveMainloopFwdSm80ILi8ELi1ELb1EN4cute5tupleIJNS5_1CILi128EEENS7_ILi96EEENS7_ILi192EEEEEELi192ENS_6half_tEfNS_4arch4Sm80ELb1ELb0ELb1ELb1ELb0ELb0ELb1ELb0EEENS1_21CollectiveEpilogueFwdINS6_IJS8_SA_S9_EEENS6_IJNS7_ILi1EEESI_SI_EEESC_SE_Li256ELb1ELb1ELb0ELb0EEENS1_19SingleTileSchedulerILb1ELb0ELb1ELi128EEEEEEEEEvNT_6ParamsE,"ax",@progbits
	.align	128
.text._ZN7cutlass13device_kernelIN5flash19enable_sm80_to_sm89INS1_16FlashAttnFwdSm80INS1_25CollectiveMainloopFwdSm80ILi8ELi1ELb1EN4cute5tupleIJNS5_1CILi128EEENS7_ILi96EEENS7_ILi192EEEEEELi192ENS_6half_tEfNS_4arch4Sm80ELb1ELb0ELb1ELb1ELb0ELb0ELb1ELb0EEENS1_21CollectiveEpilogueFwdINS6_IJS8_SA_S9_EEENS6_IJNS7_ILi1EEESI_SI_EEESC_SE_Li256ELb1ELb1ELb0ELb0EEENS1_19SingleTileSchedulerILb1ELb0ELb1ELi128EEEEEEEEEvNT_6ParamsE:
        .type           _ZN7cutlass13device_kernelIN5flash19enable_sm80_to_sm89INS1_16FlashAttnFwdSm80INS1_25CollectiveMainloopFwdSm80ILi8ELi1ELb1EN4cute5tupleIJNS5_1CILi128EEENS7_ILi96EEENS7_ILi192EEEEEELi192ENS_6half_tEfNS_4arch4Sm80ELb1ELb0ELb1ELb1ELb0ELb0ELb1ELb0EEENS1_21CollectiveEpilogueFwdINS6_IJS8_SA_S9_EEENS6_IJNS7_ILi1EEESI_SI_EEESC_SE_Li256ELb1ELb1ELb0ELb0EEENS1_19SingleTileSchedulerILb1ELb0ELb1ELi128EEEEEEEEEvNT_6ParamsE,@function
        .size           _ZN7cutlass13device_kernelIN5flash19enable_sm80_to_sm89INS1_16FlashAttnFwdSm80INS1_25CollectiveMainloopFwdSm80ILi8ELi1ELb1EN4cute5tupleIJNS5_1CILi128EEENS7_ILi96EEENS7_ILi192EEEEEELi192ENS_6half_tEfNS_4arch4Sm80ELb1ELb0ELb1ELb1ELb0ELb0ELb1ELb0EEENS1_21CollectiveEpilogueFwdINS6_IJS8_SA_S9_EEENS6_IJNS7_ILi1EEESI_SI_EEESC_SE_Li256ELb1ELb1ELb0ELb0EEENS1_19SingleTileSchedulerILb1ELb0ELb1ELi128EEEEEEEEEvNT_6ParamsE,(.L_x_25 - _ZN7cutlass13device_kernelIN5flash19enable_sm80_to_sm89INS1_16FlashAttnFwdSm80INS1_25CollectiveMainloopFwdSm80ILi8ELi1ELb1EN4cute5tupleIJNS5_1CILi128EEENS7_ILi96EEENS7_ILi192EEEEEELi192ENS_6half_tEfNS_4arch4Sm80ELb1ELb0ELb1ELb1ELb0ELb0ELb1ELb0EEENS1_21CollectiveEpilogueFwdINS6_IJS8_SA_S9_EEENS6_IJNS7_ILi1EEESI_SI_EEESC_SE_Li256ELb1ELb1ELb0ELb0EEENS1_19SingleTileSchedulerILb1ELb0ELb1ELi128EEEEEEEEEvNT_6ParamsE)
        .other          _ZN7cutlass13device_kernelIN5flash19enable_sm80_to_sm89INS1_16FlashAttnFwdSm80INS1_25CollectiveMainloopFwdSm80ILi8ELi1ELb1EN4cute5tupleIJNS5_1CILi128EEENS7_ILi96EEENS7_ILi192EEEEEELi192ENS_6half_tEfNS_4arch4Sm80ELb1ELb0ELb1ELb1ELb0ELb0ELb1ELb0EEENS1_21CollectiveEpilogueFwdINS6_IJS8_SA_S9_EEENS6_IJNS7_ILi1EEESI_SI_EEESC_SE_Li256ELb1ELb1ELb0ELb0EEENS1_19SingleTileSchedulerILb1ELb0ELb1ELi128EEEEEEEEEvNT_6ParamsE,@"STO_CUDA_ENTRY STV_DEFAULT"
_ZN7cutlass13device_kernelIN5flash19enable_sm80_to_sm89INS1_16FlashAttnFwdSm80INS1_25CollectiveMainloopFwdSm80ILi8ELi1ELb1EN4cute5tupleIJNS5_1CILi128EEENS7_ILi96EEENS7_ILi192EEEEEELi192ENS_6half_tEfNS_4arch4Sm80ELb1ELb0ELb1ELb1ELb0ELb0ELb1ELb0EEENS1_21CollectiveEpilogueFwdINS6_IJS8_SA_S9_EEENS6_IJNS7_ILi1EEESI_SI_EEESC_SE_Li256ELb1ELb1ELb0ELb0EEENS1_19SingleTileSchedulerILb1ELb0ELb1ELi128EEEEEEEEEvNT_6ParamsE:
[----:B------:R-:W-:Y:S01]  /*0000*/  LDC R1, c[0x0][0x37c] ;  /* 0x0000df00ff017b82 */ /* 0x000fe20000000800 */
[----:B------:R-:W-:Y:S05]  /*0010*/  EXIT ;  /* 0x000000000000794d */ /* 0x000fea0003800000 */
.L_x_7:
        /* <DEDUP_REMOVED lines=14> */
.L_x_25:


//--------------------- .text._ZN7cutlass13device_kernelIN5flash19enable_sm80_to_sm89INS1_16FlashAttnFwdSm80INS1_25CollectiveMainloopFwdSm80ILi8ELi1ELb0EN4cute5tupleIJNS5_1CILi128EEENS7_ILi64EEENS7_ILi192EEEEEELi192ENS_6half_tEfNS_4arch4Sm80ELb1ELb0ELb1ELb1ELb0ELb1ELb1ELb0EEENS1_21CollectiveEpilogueFwdINS6_IJS8_SA_S9_EEENS6_IJNS7_ILi1EEESI_SI_EEESC_SE_Li256ELb1ELb1ELb0ELb0EEENS1_19SingleTileSchedulerILb1ELb0ELb1ELi128EEEEEEEEEvNT_6ParamsE --------------------------
	.section	.text._ZN7cutlass13device_kernelIN5flash19enable_sm80_to_sm89INS1_16FlashAttnFwdSm80INS1_25CollectiveMainloopFwdSm80ILi8ELi1ELb0EN4cute5tupleIJNS5_1CILi128EEENS7_ILi64EEENS7_ILi192EEEEEELi192ENS_6half_tEfNS_4arch4Sm80ELb1ELb0ELb1ELb1ELb0ELb1ELb1ELb0EEENS1_21CollectiveEpilogueFwdINS6_IJS8_SA_S9_EEENS6_IJNS7_ILi1EEESI_SI_EEESC_SE_Li256ELb1ELb1ELb0ELb0EEENS1_19SingleTileSchedulerILb1ELb0ELb1ELi128EEEEEEEEEvNT_6ParamsE,"ax",@progbits
	.align	128
.text._ZN7cutlass13device_kernelIN5flash19enable_sm80_to_sm89INS1_16FlashAttnFwdSm80INS1_25CollectiveMainloopFwdSm80ILi8ELi1ELb0EN4cute5tupleIJNS5_1CILi128EEENS7_ILi64EEENS7_ILi192EEEEEELi192ENS_6half_tEfNS_4arch4Sm80ELb1ELb0ELb1ELb1ELb0ELb1ELb1ELb0EEENS1_21CollectiveEpilogueFwdINS6_IJS8_SA_S9_EEENS6_IJNS7_ILi1EEESI_SI_EEESC_SE_Li256ELb1ELb1ELb0ELb0EEENS1_19SingleTileSchedulerILb1ELb0ELb1ELi128EEEEEEEEEvNT_6ParamsE:
        .type           _ZN7cutlass13device_kernelIN5flash19enable_sm80_to_sm89INS1_16FlashAttnFwdSm80INS1_25CollectiveMainloopFwdSm80ILi8ELi1ELb0EN4cute5tupleIJNS5_1CILi128EEENS7_ILi64EEENS7_ILi192EEEEEELi192ENS_6half_tEfNS_4arch4Sm80ELb1ELb0ELb1ELb1ELb0ELb1ELb1ELb0EEENS1_21CollectiveEpilogueFwdINS6_IJS8_SA_S9_EEENS6_IJNS7_ILi1EEESI_SI_EEESC_SE_Li256ELb1ELb1ELb0ELb0EEENS1_19SingleTileSchedulerILb1ELb0ELb1ELi128EEEEEEEEEvNT_6ParamsE,@function
        .size           _ZN7cutlass13device_kernelIN5flash19enable_sm80_to_sm89INS1_16FlashAttnFwdSm80INS1_25CollectiveMainloopFwdSm80ILi8ELi1ELb0EN4cute5tupleIJNS5_1CILi128EEENS7_ILi64EEENS7_ILi192EEEEEELi192ENS_6half_tEfNS_4arch4Sm80ELb1ELb0ELb1ELb1ELb0ELb1ELb1ELb0EEENS1_21CollectiveEpilogueFwdINS6_IJS8_SA_S9_EEENS6_IJNS7_ILi1EEESI_SI_EEESC_SE_Li256ELb1ELb1ELb0ELb0EEENS1_19SingleTileSchedulerILb1ELb0ELb1ELi128EEEEEEEEEvNT_6ParamsE,(.L_x_26 - _ZN7cutlass13device_kernelIN5flash19enable_sm80_to_sm89INS1_16FlashAttnFwdSm80INS1_25CollectiveMainloopFwdSm80ILi8ELi1ELb0EN4cute5tupleIJNS5_1CILi128EEENS7_ILi64EEENS7_ILi192EEEEEELi192ENS_6half_tEfNS_4arch4Sm80ELb1ELb0ELb1ELb1ELb0ELb1ELb1ELb0EEENS1_21CollectiveEpilogueFwdINS6_IJS8_SA_S9_EEENS6_IJNS7_ILi1EEESI_SI_EEESC_SE_Li256ELb1ELb1ELb0ELb0EEENS1_19SingleTileSchedulerILb1ELb0ELb1ELi128EEEEEEEEEvNT_6ParamsE)
        .other          _ZN7cutlass13device_kernelIN5flash19enable_sm80_to_sm89INS1_16FlashAttnFwdSm80INS1_25CollectiveMainloopFwdSm80ILi8ELi1ELb0EN4cute5tupleIJNS5_1CILi128EEENS7_ILi64EEENS7_ILi192EEEEEELi192ENS_6half_tEfNS_4arch4Sm80ELb1ELb0ELb1ELb1ELb0ELb1ELb1ELb0EEENS1_21CollectiveEpilogueFwdINS6_IJS8_SA_S9_EEENS6_IJNS7_ILi1EEESI_SI_EEESC_SE_Li256ELb1ELb1ELb0ELb0EEENS1_19SingleTileSchedulerILb1ELb0ELb1ELi128EEEEEEEEEvNT_6ParamsE,@"STO_CUDA_ENTRY STV_DEFAULT"
_ZN7cutlass13device_kernelIN5flash19enable_sm80_to_sm89INS1_16FlashAttnFwdSm80INS1_25CollectiveMainloopFwdSm80ILi8ELi1ELb0EN4cute5tupleIJNS5_1CILi128EEENS7_ILi64EEENS7_ILi192EEEEEELi192ENS_6half_tEfNS_4arch4Sm80ELb1ELb0ELb1ELb1ELb0ELb1ELb1ELb0EEENS1_21CollectiveEpilogueFwdINS6_IJS8_SA_S9_EEENS6_IJNS7_ILi1EEESI_SI_EEESC_SE_Li256ELb1ELb1ELb0ELb0EEENS1_19SingleTileSchedulerILb1ELb0ELb1ELi128EEEEEEEEEvNT_6ParamsE:
[----:B------:R-:W-:Y:S01]  /*0000*/  LDC R1, c[0x0][0x37c] ;  /* 0x0000df00ff017b82 */ /* 0x000fe20000000800 */
[----:B------:R-:W-:Y:S05]  /*0010*/  EXIT ;  /* 0x000000000000794d */ /* 0x000fea0003800000 */
.L_x_8:
        /* <DEDUP_REMOVED lines=14> */
.L_x_26:


//--------------------- .text._ZN7cutlass13device_kernelIN5flash19enable_sm80_to_sm89INS1_16FlashAttnFwdSm80INS1_25CollectiveMainloopFwdSm80ILi8ELi2ELb1EN4cute5tupleIJNS5_1CILi128EEENS7_ILi96EEENS7_ILi192EEEEEELi192ENS_6half_tEfNS_4arch4Sm80ELb0ELb0ELb1ELb0ELb0ELb0ELb1ELb0EEENS1_21CollectiveEpilogueFwdINS6_IJS8_SA_S9_EEENS6_IJNS7_ILi1EEESI_SI_EEESC_SE_Li256ELb0ELb1ELb0ELb0EEENS1_19SingleTileSchedulerILb0ELb0ELb1ELi128EEEEEEEEEvNT_6ParamsE --------------------------
	.section	.text._ZN7cutlass13device_kernelIN5flash19enable_sm80_to_sm89INS1_16FlashAttnFwdSm80INS1_25CollectiveMainloopFwdSm80ILi8ELi2ELb1EN4cute5tupleIJNS5_1CILi128EEENS7_ILi96EEENS7_ILi192EEEEEELi192ENS_6half_tEfNS_4arch4Sm80ELb0ELb0ELb1ELb0ELb0ELb0ELb1ELb0EEENS1_21CollectiveEpilogueFwdINS6_IJS8_SA_S9_EEENS6_IJNS7_ILi1EEESI_SI_EEESC_SE_Li256ELb0ELb1ELb0ELb0EEENS1_19SingleTileSchedulerILb0ELb0ELb1ELi128EEEEEEEEEvNT_6ParamsE,"ax",@progbits
	.align	128
.text._ZN7cutlass13device_kernelIN5flash19enable_sm80_to_sm89INS1_16FlashAttnFwdSm80INS1_25CollectiveMainloopFwdSm80ILi8ELi2ELb1EN4cute5tupleIJNS5_1CILi128EEENS7_ILi96EEENS7_ILi192EEEEEELi192ENS_6half_tEfNS_4arch4Sm80ELb0ELb0ELb1ELb0ELb0ELb0ELb1ELb0EEENS1_21CollectiveEpilogueFwdINS6_IJS8_SA_S9_EEENS6_IJNS7_ILi1EEESI_SI_EEESC_SE_Li256ELb0ELb1ELb0ELb0EEENS1_19SingleTileSchedulerILb0ELb0ELb1ELi128EEEEEEEEEvNT_6ParamsE:
        .type           _ZN7cutlass13device_kernelIN5flash19enable_sm80_to_sm89INS1_16FlashAttnFwdSm80INS1_25CollectiveMainloopFwdSm80ILi8ELi2ELb1EN4cute5tupleIJNS5_1CILi128EEENS7_ILi96EEENS7_ILi192EEEEEELi192ENS_6half_tEfNS_4arch4Sm80ELb0ELb0ELb1ELb0ELb0ELb0ELb1ELb0EEENS1_21CollectiveEpilogueFwdINS6_IJS8_SA_S9_EEENS6_IJNS7_ILi1EEESI_SI_EEESC_SE_Li256ELb0ELb1ELb0ELb0EEENS1_19SingleTileSchedulerILb0ELb0ELb1ELi128EEEEEEEEEvNT_6ParamsE,@function
        .size           _ZN7cutlass13device_kernelIN5flash19enable_sm80_to_sm89INS1_16FlashAttnFwdSm80INS1_25CollectiveMainloopFwdSm80ILi8ELi2ELb1EN4cute5tupleIJNS5_1CILi128EEENS7_ILi96EEENS7_ILi192EEEEEELi192ENS_6half_tEfNS_4arch4Sm80ELb0ELb0ELb1ELb0ELb0ELb0ELb1ELb0EEENS1_21CollectiveEpilogueFwdINS6_IJS8_SA_S9_EEENS6_IJNS7_ILi1EEESI_SI_EEESC_SE_Li256ELb0ELb1ELb0ELb0EEENS1_19SingleTileSchedulerILb0ELb0ELb1ELi128EEEEEEEEEvNT_6ParamsE,(.L_x_27 - _ZN7cutlass13device_kernelIN5flash19enable_sm80_to_sm89INS1_16FlashAttnFwdSm80INS1_25CollectiveMainloopFwdSm80ILi8ELi2ELb1EN4cute5tupleIJNS5_1CILi128EEENS7_ILi96EEENS7_ILi192EEEEEELi192ENS_6half_tEfNS_4arch4Sm80ELb0ELb0ELb1ELb0ELb0ELb0ELb1ELb0EEENS1_21CollectiveEpilogueFwdINS6_IJS8_SA_S9_EEENS6_IJNS7_ILi1EEESI_SI_EEESC_SE_Li256ELb0ELb1ELb0ELb0EEENS1_19SingleTileSchedulerILb0ELb0ELb1ELi128EEEEEEEEEvNT_6ParamsE)
        .other          _ZN7cutlass13device_kernelIN5flash19enable_sm80_to_sm89INS1_16FlashAttnFwdSm80INS1_25CollectiveMainloopFwdSm80ILi8ELi2ELb1EN4cute5tupleIJNS5_1CILi128EEENS7_ILi96EEENS7_ILi192EEEEEELi192ENS_6half_tEfNS_4arch4Sm80ELb0ELb0ELb1ELb0ELb0ELb0ELb1ELb0EEENS1_21CollectiveEpilogueFwdINS6_IJS8_SA_S9_EEENS6_IJNS7_ILi1EEESI_SI_EEESC_SE_Li256ELb0ELb1ELb0ELb0EEENS1_19SingleTileSchedulerILb0ELb0ELb1ELi128EEEEEEEEEvNT_6ParamsE,@"STO_CUDA_ENTRY STV_DEFAULT"
_ZN7cutlass13device_kernelIN5flash19enable_sm80_to_sm89INS1_16FlashAttnFwdSm80INS1_25CollectiveMainloopFwdSm80ILi8ELi2ELb1EN4cute5tupleIJNS5_1CILi128EEENS7_ILi96EEENS7_ILi192EEEEEELi192ENS_6half_tEfNS_4arch4Sm80ELb0ELb0ELb1ELb0ELb0ELb0ELb1ELb0EEENS1_21CollectiveEpilogueFwdINS6_IJS8_SA_S9_EEENS6_IJNS7_ILi1EEESI_SI_EEESC_SE_Li256ELb0ELb1ELb0ELb0EEENS1_19SingleTileSchedulerILb0ELb0ELb1ELi128EEEEEEEEEvNT_6ParamsE:
[----:B------:R-:W-:Y:S01]  /*0000*/  LDC R1, c[0x0][0x37c] ;  /* 0x0000df00ff017b82 */ /* 0x000fe20000000800 */
[----:B------:R-:W-:Y:S05]  /*0010*/  EXIT ;  /* 0x000000000000794d */ /* 0x000fea0003800000 */
.L_x_9:
        /* <DEDUP_REMOVED lines=14> */
.L_x_27:


//--------------------- .text._ZN7cutlass13device_kernelIN5flash19enable_sm80_to_sm89INS1_16FlashAttnFwdSm80INS1_25CollectiveMainloopFwdSm80ILi8ELi2ELb1EN4cute5tupleIJNS5_1CILi128EEENS7_ILi96EEENS7_ILi192EEEEEELi192ENS_6half_tEfNS_4arch4Sm80ELb0ELb0ELb1ELb1ELb0ELb0ELb1ELb0EEENS1_21CollectiveEpilogueFwdINS6_IJS8_SA_S9_EEENS6_IJNS7_ILi1EEESI_SI_EEESC_SE_Li256ELb1ELb1ELb0ELb0EEENS1_19SingleTileSchedulerILb1ELb0ELb1ELi128EEEEEEEEEvNT_6ParamsE --------------------------
	.section	.text._ZN7cutlass13device_kernelIN5flash19enable_sm80_to_sm89INS1_16FlashAttnFwdSm80INS1_25CollectiveMainloopFwdSm80ILi8ELi2ELb1EN4cute5tupleIJNS5_1CILi128EEENS7_ILi96EEENS7_ILi192EEEEEELi192ENS_6half_tEfNS_4arch4Sm80ELb0ELb0ELb1ELb1ELb0ELb0ELb1ELb0EEENS1_21CollectiveEpilogueFwdINS6_IJS8_SA_S9_EEENS6_IJNS7_ILi1EEESI_SI_EEESC_SE_Li256ELb1ELb1ELb0ELb0EEENS1_19SingleTileSchedulerILb1ELb0ELb1ELi128EEEEEEEEEvNT_6ParamsE,"ax",@progbits
	.align	128
.text._ZN7cutlass13device_kernelIN5flash19enable_sm80_to_sm89INS1_16FlashAttnFwdSm80INS1_25CollectiveMainloopFwdSm80ILi8ELi2ELb1EN4cute5tupleIJNS5_1CILi128EEENS7_ILi96EEENS7_ILi192EEEEEELi192ENS_6half_tEfNS_4arch4Sm80ELb0ELb0ELb1ELb1ELb0ELb0ELb1ELb0EEENS1_21CollectiveEpilogueFwdINS6_IJS8_SA_S9_EEENS6_IJNS7_ILi1EEESI_SI_EEESC_SE_Li256ELb1ELb1ELb0ELb0EEENS1_19SingleTileSchedulerILb1ELb0ELb1ELi128EEEEEEEEEvNT_6ParamsE:
        .type           _ZN7cutlass13device_kernelIN5flash19enable_sm80_to_sm89INS1_16FlashAttnFwdSm80INS1_25CollectiveMainloopFwdSm80ILi8ELi2ELb1EN4cute5tupleIJNS5_1CILi128EEENS7_ILi96EEENS7_ILi192EEEEEELi192ENS_6half_tEfNS_4arch4Sm80ELb0ELb0ELb1ELb1ELb0ELb0ELb1ELb0EEENS1_21CollectiveEpilogueFwdINS6_IJS8_SA_S9_EEENS6_IJNS7_ILi1EEESI_SI_EEESC_SE_Li256ELb1ELb1ELb0ELb0EEENS1_19SingleTileSchedulerILb1ELb0ELb1ELi128EEEEEEEEEvNT_6ParamsE,@function
        .size           _ZN7cutlass13device_kernelIN5flash19enable_sm80_to_sm89INS1_16FlashAttnFwdSm80INS1_25CollectiveMainloopFwdSm80ILi8ELi2ELb1EN4cute5tupleIJNS5_1CILi128EEENS7_ILi96EEENS7_ILi192EEEEEELi192ENS_6half_tEfNS_4arch4Sm80ELb0ELb0ELb1ELb1ELb0ELb0ELb1ELb0EEENS1_21CollectiveEpilogueFwdINS6_IJS8_SA_S9_EEENS6_IJNS7_ILi1EEESI_SI_EEESC_SE_Li256ELb1ELb1ELb0ELb0EEENS1_19SingleTileSchedulerILb1ELb0ELb1ELi128EEEEEEEEEvNT_6ParamsE,(.L_x_28 - _ZN7cutlass13device_kernelIN5flash19enable_sm80_to_sm89INS1_16FlashAttnFwdSm80INS1_25CollectiveMainloopFwdSm80ILi8ELi2ELb1EN4cute5tupleIJNS5_1CILi128EEENS7_ILi96EEENS7_ILi192EEEEEELi192ENS_6half_tEfNS_4arch4Sm80ELb0ELb0ELb1ELb1ELb0ELb0ELb1ELb0EEENS1_21CollectiveEpilogueFwdINS6_IJS8_SA_S9_EEENS6_IJNS7_ILi1EEESI_SI_EEESC_SE_Li256ELb1ELb1ELb0ELb0EEENS1_19SingleTileSchedulerILb1ELb0ELb1ELi128EEEEEEEEEvNT_6ParamsE)
        .other          _ZN7cutlass13device_kernelIN5flash19enable_sm80_to_sm89INS1_16FlashAttnFwdSm80INS1_25CollectiveMainloopFwdSm80ILi8ELi2ELb1EN4cute5tupleIJNS5_1CILi128EEENS7_ILi96EEENS7_ILi192EEEEEELi192ENS_6half_tEfNS_4arch4Sm80ELb0ELb0ELb1ELb1ELb0ELb0ELb1ELb0EEENS1_21CollectiveEpilogueFwdINS6_IJS8_SA_S9_EEENS6_IJNS7_ILi1EEESI_SI_EEESC_SE_Li256ELb1ELb1ELb0ELb0EEENS1_19SingleTileSchedulerILb1ELb0ELb1ELi128EEEEEEEEEvNT_6ParamsE,@"STO_CUDA_ENTRY STV_DEFAULT"
_ZN7cutlass13device_kernelIN5flash19enable_sm80_to_sm89INS1_16FlashAttnFwdSm80INS1_25CollectiveMainloopFwdSm80ILi8ELi2ELb1EN4cute5tupleIJNS5_1CILi128EEENS7_ILi96EEENS7_ILi192EEEEEELi192ENS_6half_tEfNS_4arch4Sm80ELb0ELb0ELb1ELb1ELb0ELb0ELb1ELb0EEENS1_21CollectiveEpilogueFwdINS6_IJS8_SA_S9_EEENS6_IJNS7_ILi1EEESI_SI_EEESC_SE_Li256ELb1ELb1ELb0ELb0EEENS1_19SingleTileSchedulerILb1ELb0ELb1ELi128EEEEEEEEEvNT_6ParamsE:
[----:B------:R-:W-:Y:S01]  /*0000*/  LDC R1, c[0x0][0x37c] ;  /* 0x0000df00ff017b82 */ /* 0x000fe20000000800 */
[----:B------:R-:W-:Y:S05]  /*0010*/  EXIT ;  /* 0x000000000000794d */ /* 0x000fea0003800000 */
.L_x_10:
        /* <DEDUP_REMOVED lines=14> */
.L_x_28:


//--------------------- .text._ZN7cutlass13device_kernelIN5flash19enable_sm80_to_sm89INS1_16FlashAttnFwdSm80INS1_25CollectiveMainloopFwdSm80ILi8ELi2ELb0EN4cute5tupleIJNS5_1CILi128EEENS7_ILi64EEENS7_ILi192EEEEEELi192ENS_6half_tEfNS_4arch4Sm80ELb0ELb0ELb1ELb1ELb0ELb1ELb1ELb0EEENS1_21CollectiveEpilogueFwdINS6_IJS8_SA_S9_EEENS6_IJNS7_ILi1EEESI_SI_EEESC_SE_Li256ELb1ELb1ELb0ELb0EEENS1_19SingleTileSchedulerILb1ELb0ELb1ELi128EEEEEEEEEvNT_6ParamsE --------------------------
	.section	.text._ZN7cutlass13device_kernelIN5flash19enable_sm80_to_sm89INS1_16FlashAttnFwdSm80INS1_25CollectiveMainloopFwdSm80ILi8ELi2ELb0EN4cute5tupleIJNS5_1CILi128EEENS7_ILi64EEENS7_ILi192EEEEEELi192ENS_6half_tEfNS_4arch4Sm80ELb0ELb0ELb1ELb1ELb0ELb1ELb1ELb0EEENS1_21CollectiveEpilogueFwdINS6_IJS8_SA_S9_EEENS6_IJNS7_ILi1EEESI_SI_EEESC_SE_Li256ELb1ELb1ELb0ELb0EEENS1_19SingleTileSchedulerILb1ELb0ELb1ELi128EEEEEEEEEvNT_6ParamsE,"ax",@progbits
	.align	128
.text._ZN7cutlass13device_kernelIN5flash19enable_sm80_to_sm89INS1_16FlashAttnFwdSm80INS1_25CollectiveMainloopFwdSm80ILi8ELi2ELb0EN4cute5tupleIJNS5_1CILi128EEENS7_ILi64EEENS7_ILi192EEEEEELi192ENS_6half_tEfNS_4arch4Sm80ELb0ELb0ELb1ELb1ELb0ELb1ELb1ELb0EEENS1_21CollectiveEpilogueFwdINS6_IJS8_SA_S9_EEENS6_IJNS7_ILi1EEESI_SI_EEESC_SE_Li256ELb1ELb1ELb0ELb0EEENS1_19SingleTileSchedulerILb1ELb0ELb1ELi128EEEEEEEEEvNT_6ParamsE:
        .type           _ZN7cutlass13device_kernelIN5flash19enable_sm80_to_sm89INS1_16FlashAttnFwdSm80INS1_25CollectiveMainloopFwdSm80ILi8ELi2ELb0EN4cute5tupleIJNS5_1CILi128EEENS7_ILi64EEENS7_ILi192EEEEEELi192ENS_6half_tEfNS_4arch4Sm80ELb0ELb0ELb1ELb1ELb0ELb1ELb1ELb0EEENS1_21CollectiveEpilogueFwdINS6_IJS8_SA_S9_EEENS6_IJNS7_ILi1EEESI_SI_EEESC_SE_Li256ELb1ELb1ELb0ELb0EEENS1_19SingleTileSchedulerILb1ELb0ELb1ELi128EEEEEEEEEvNT_6ParamsE,@function
        .size           _ZN7cutlass13device_kernelIN5flash19enable_sm80_to_sm89INS1_16FlashAttnFwdSm80INS1_25CollectiveMainloopFwdSm80ILi8ELi2ELb0EN4cute5tupleIJNS5_1CILi128EEENS7_ILi64EEENS7_ILi192EEEEEELi192ENS_6half_tEfNS_4arch4Sm80ELb0ELb0ELb1ELb1ELb0ELb1ELb1ELb0EEENS1_21CollectiveEpilogueFwdINS6_IJS8_SA_S9_EEENS6_IJNS7_ILi1EEESI_SI_EEESC_SE_Li256ELb1ELb1ELb0ELb0EEENS1_19SingleTileSchedulerILb1ELb0ELb1ELi128EEEEEEEEEvNT_6ParamsE,(.L_x_29 - _ZN7cutlass13device_kernelIN5flash19enable_sm80_to_sm89INS1_16FlashAttnFwdSm80INS1_25CollectiveMainloopFwdSm80ILi8ELi2ELb0EN4cute5tupleIJNS5_1CILi128EEENS7_ILi64EEENS7_ILi192EEEEEELi192ENS_6half_tEfNS_4arch4Sm80ELb0ELb0ELb1ELb1ELb0ELb1ELb1ELb0EEENS1_21CollectiveEpilogueFwdINS6_IJS8_SA_S9_EEENS6_IJNS7_ILi1EEESI_SI_EEESC_SE_Li256ELb1ELb1ELb0ELb0EEENS1_19SingleTileSchedulerILb1ELb0ELb1ELi128EEEEEEEEEvNT_6ParamsE)
        .other          _ZN7cutlass13device_kernelIN5flash19enable_sm80_to_sm89INS1_16FlashAttnFwdSm80INS1_25CollectiveMainloopFwdSm80ILi8ELi2ELb0EN4cute5tupleIJNS5_1CILi128EEENS7_ILi64EEENS7_ILi192EEEEEELi192ENS_6half_tEfNS_4arch4Sm80ELb0ELb0ELb1ELb1ELb0ELb1ELb1ELb0EEENS1_21CollectiveEpilogueFwdINS6_IJS8_SA_S9_EEENS6_IJNS7_ILi1EEESI_SI_EEESC_SE_Li256ELb1ELb1ELb0ELb0EEENS1_19SingleTileSchedulerILb1ELb0ELb1ELi128EEEEEEEEEvNT_6ParamsE,@"STO_CUDA_ENTRY STV_DEFAULT"
_ZN7cutlass13device_kernelIN5flash19enable_sm80_to_sm89INS1_16FlashAttnFwdSm80INS1_25CollectiveMainloopFwdSm80ILi8ELi2ELb0EN4cute5tupleIJNS5_1CILi128EEENS7_ILi64EEENS7_ILi192EEEEEELi192ENS_6half_tEfNS_4arch4Sm80ELb0ELb0ELb1ELb1ELb0ELb1ELb1ELb0EEENS1_21CollectiveEpilogueFwdINS6_IJS8_SA_S9_EEENS6_IJNS7_ILi1EEESI_SI_EEESC_SE_Li256ELb1ELb1ELb0ELb0EEENS1_19SingleTileSchedulerILb1ELb0ELb1ELi128EEEEEEEEEvNT_6ParamsE:
[----:B------:R-:W-:Y:S01]  /*0000*/  LDC R1, c[0x0][0x37c] ;  /* 0x0000df00ff017b82 */ /* 0x000fe20000000800 */
[----:B------:R-:W-:Y:S05]  /*0010*/  EXIT ;  /* 0x000000000000794d */ /* 0x000fea0003800000 */
.L_x_11:
        /* <DEDUP_REMOVED lines=14> */
.L_x_29:


//--------------------- .text._ZN7cutlass13device_kernelIN5flash19enable_sm80_to_sm89INS1_16FlashAttnFwdSm80INS1_25CollectiveMainloopFwdSm80ILi8ELi2ELb0EN4cute5tupleIJNS5_1CILi128EEENS7_ILi64EEENS7_ILi192EEEEEELi192ENS_6half_tEfNS_4arch4Sm80ELb0ELb1ELb1ELb0ELb0ELb0ELb1ELb0EEENS1_21CollectiveEpilogueFwdINS6_IJS8_SA_S9_EEENS6_IJNS7_ILi1EEESI_SI_EEESC_SE_Li256ELb0ELb1ELb0ELb0EEENS1_19SingleTileSchedulerILb0ELb0ELb1ELi128EEEEEEEEEvNT_6ParamsE --------------------------
	.section	.text._ZN7cutlass13device_kernelIN5flash19enable_sm80_to_sm89INS1_16FlashAttnFwdSm80INS1_25CollectiveMainloopFwdSm80ILi8ELi2ELb0EN4cute5tupleIJNS5_1CILi128EEENS7_ILi64EEENS7_ILi192EEEEEELi192ENS_6half_tEfNS_4arch4Sm80ELb0ELb1ELb1ELb0ELb0ELb0ELb1ELb0EEENS1_21CollectiveEpilogueFwdINS6_IJS8_SA_S9_EEENS6_IJNS7_ILi1EEESI_SI_EEESC_SE_Li256ELb0ELb1ELb0ELb0EEENS1_19SingleTileSchedulerILb0ELb0ELb1ELi128EEEEEEEEEvNT_6ParamsE,"ax",@progbits
	.align	128
.text._ZN7cutlass13device_kernelIN5flash19enable_sm80_to_sm89INS1_16FlashAttnFwdSm80INS1_25CollectiveMainloopFwdSm80ILi8ELi2ELb0EN4cute5tupleIJNS5_1CILi128EEENS7_ILi64EEENS7_ILi192EEEEEELi192ENS_6half_tEfNS_4arch4Sm80ELb0ELb1ELb1ELb0ELb0ELb0ELb1ELb0EEENS1_21CollectiveEpilogueFwdINS6_IJS8_SA_S9_EEENS6_IJNS7_ILi1EEESI_SI_EEESC_SE_Li256ELb0ELb1ELb0ELb0EEENS1_19SingleTileSchedulerILb0ELb0ELb1ELi128EEEEEEEEEvNT_6ParamsE:
        .type           _ZN7cutlass13device_kernelIN5flash19enable_sm80_to_sm89INS1_16FlashAttnFwdSm80INS1_25CollectiveMainloopFwdSm80ILi8ELi2ELb0EN4cute5tupleIJNS5_1CILi128EEENS7_ILi64EEENS7_ILi192EEEEEELi192ENS_6half_tEfNS_4arch4Sm80ELb0ELb1ELb1ELb0ELb0ELb0ELb1ELb0EEENS1_21CollectiveEpilogueFwdINS6_IJS8_SA_S9_EEENS6_IJNS7_ILi1EEESI_SI_EEESC_SE_Li256ELb0ELb1ELb0ELb0EEENS1_19SingleTileSchedulerILb0ELb0ELb1ELi128EEEEEEEEEvNT_6ParamsE,@function
        .size           _ZN7cutlass13device_kernelIN5flash19enable_sm80_to_sm89INS1_16FlashAttnFwdSm80INS1_25CollectiveMainloopFwdSm80ILi8ELi2ELb0EN4cute5tupleIJNS5_1CILi128EEENS7_ILi64EEENS7_ILi192EEEEEELi192ENS_6half_tEfNS_4arch4Sm80ELb0ELb1ELb1ELb0ELb0ELb0ELb1ELb0EEENS1_21CollectiveEpilogueFwdINS6_IJS8_SA_S9_EEENS6_IJNS7_ILi1EEESI_SI_EEESC_SE_Li256ELb0ELb1ELb0ELb0EEENS1_19SingleTileSchedulerILb0ELb0ELb1ELi128EEEEEEEEEvNT_6ParamsE,(.L_x_30 - _ZN7cutlass13device_kernelIN5flash19enable_sm80_to_sm89INS1_16FlashAttnFwdSm80INS1_25CollectiveMainloopFwdSm80ILi8ELi2ELb0EN4cute5tupleIJNS5_1CILi128EEENS7_ILi64EEENS7_ILi192EEEEEELi192ENS_6half_tEfNS_4arch4Sm80ELb0ELb1ELb1ELb0ELb0ELb0ELb1ELb0EEENS1_21CollectiveEpilogueFwdINS6_IJS8_SA_S9_EEENS6_IJNS7_ILi1EEESI_SI_EEESC_SE_Li256ELb0ELb1ELb0ELb0EEENS1_19SingleTileSchedulerILb0ELb0ELb1ELi128EEEEEEEEEvNT_6ParamsE)
        .other          _ZN7cutlass13device_kernelIN5flash19enable_sm80_to_sm89INS1_16FlashAttnFwdSm80INS1_25CollectiveMainloopFwdSm80ILi8ELi2ELb0EN4cute5tupleIJNS5_1CILi128EEENS7_ILi64EEENS7_ILi192EEEEEELi192ENS_6half_tEfNS_4arch4Sm80ELb0ELb1ELb1ELb0ELb0ELb0ELb1ELb0EEENS1_21CollectiveEpilogueFwdINS6_IJS8_SA_S9_EEENS6_IJNS7_ILi1EEESI_SI_EEESC_SE_Li256ELb0ELb1ELb0ELb0EEENS1_19SingleTileSchedulerILb0ELb0ELb1ELi128EEEEEEEEEvNT_6ParamsE,@"STO_CUDA_ENTRY STV_DEFAULT"
_ZN7cutlass13device_kernelIN5flash19enable_sm80_to_sm89INS1_16FlashAttnFwdSm80INS1_25CollectiveMainloopFwdSm80ILi8ELi2ELb0EN4cute5tupleIJNS5_1CILi128EEENS7_ILi64EEENS7_ILi192EEEEEELi192ENS_6half_tEfNS_4arch4Sm80ELb0ELb1ELb1ELb0ELb0ELb0ELb1ELb0EEENS1_21CollectiveEpilogueFwdINS6_IJS8_SA_S9_EEENS6_IJNS7_ILi1EEESI_SI_EEESC_SE_Li256ELb0ELb1ELb0ELb0EEENS1_19SingleTileSchedulerILb0ELb0ELb1ELi128EEEEEEEEEvNT_6ParamsE:
[----:B------:R-:W-:Y:S01]  /*0000*/  LDC R1, c[0x0][0x37c] ;  /* 0x0000df00ff017b82 */ /* 0x000fe20000000800 */
[----:B------:R-:W-:Y:S05]  /*0010*/  EXIT ;  /* 0x000000000000794d */ /* 0x000fea0003800000 */
.L_x_12:
        /* <DEDUP_REMOVED lines=14> */
.L_x_30:


//--------------------- .text._ZN7cutlass13device_kernelIN5flash19enable_sm80_to_sm89INS1_16FlashAttnFwdSm80INS1_25CollectiveMainloopFwdSm80ILi8ELi2ELb0EN4cute5tupleIJNS5_1CILi128EEENS7_ILi64EEENS7_ILi192EEEEEELi192ENS_6half_tEfNS_4arch4Sm80ELb0ELb1ELb1ELb1ELb0ELb0ELb1ELb0EEENS1_21CollectiveEpilogueFwdINS6_IJS8_SA_S9_EEENS6_IJNS7_ILi1EEESI_SI_EEESC_SE_Li256ELb1ELb1ELb0ELb0EEENS1_19SingleTileSchedulerILb1ELb0ELb1ELi128EEEEEEEEEvNT_6ParamsE --------------------------
	.section	.text._ZN7cutlass13device_kernelIN5flash19enable_sm80_to_sm89INS1_16FlashAttnFwdSm80INS1_25CollectiveMainloopFwdSm80ILi8ELi2ELb0EN4cute5tupleIJNS5_1CILi128EEENS7_ILi64EEENS7_ILi192EEEEEELi192ENS_6half_tEfNS_4arch4Sm80ELb0ELb1ELb1ELb1ELb0ELb0ELb1ELb0EEENS1_21CollectiveEpilogueFwdINS6_IJS8_SA_S9_EEENS6_IJNS7_ILi1EEESI_SI_EEESC_SE_Li256ELb1ELb1ELb0ELb0EEENS1_19SingleTileSchedulerILb1ELb0ELb1ELi128EEEEEEEEEvNT_6ParamsE,"ax",@progbits
	.align	128
.text._ZN7cutlass13device_kernelIN5flash19enable_sm80_to_sm89INS1_16FlashAttnFwdSm80INS1_25CollectiveMainloopFwdSm80ILi8ELi2ELb0EN4cute5tupleIJNS5_1CILi128EEENS7_ILi64EEENS7_ILi192EEEEEELi192ENS_6half_tEfNS_4arch4Sm80ELb0ELb1ELb1ELb1ELb0ELb0ELb1ELb0EEENS1_21CollectiveEpilogueFwdINS6_IJS8_SA_S9_EEENS6_IJNS7_ILi1EEESI_SI_EEESC_SE_Li256ELb1ELb1ELb0ELb0EEENS1_19SingleTileSchedulerILb1ELb0ELb1ELi128EEEEEEEEEvNT_6ParamsE:
        .type           _ZN7cutlass13device_kernelIN5flash19enable_sm80_to_sm89INS1_16FlashAttnFwdSm80INS1_25CollectiveMainloopFwdSm80ILi8ELi2ELb0EN4cute5tupleIJNS5_1CILi128EEENS7_ILi64EEENS7_ILi192EEEEEELi192ENS_6half_tEfNS_4arch4Sm80ELb0ELb1ELb1ELb1ELb0ELb0ELb1ELb0EEENS1_21CollectiveEpilogueFwdINS6_IJS8_SA_S9_EEENS6_IJNS7_ILi1EEESI_SI_EEESC_SE_Li256ELb1ELb1ELb0ELb0EEENS1_19SingleTileSchedulerILb1ELb0ELb1ELi128EEEEEEEEEvNT_6ParamsE,@function
        .size           _ZN7cutlass13device_kernelIN5flash19enable_sm80_to_sm89INS1_16FlashAttnFwdSm80INS1_25CollectiveMainloopFwdSm80ILi8ELi2ELb0EN4cute5tupleIJNS5_1CILi128EEENS7_ILi64EEENS7_ILi192EEEEEELi192ENS_6half_tEfNS_4arch4Sm80ELb0ELb1ELb1ELb1ELb0ELb0ELb1ELb0EEENS1_21CollectiveEpilogueFwdINS6_IJS8_SA_S9_EEENS6_IJNS7_ILi1EEESI_SI_EEESC_SE_Li256ELb1ELb1ELb0ELb0EEENS1_19SingleTileSchedulerILb1ELb0ELb1ELi128EEEEEEEEEvNT_6ParamsE,(.L_x_31 - _ZN7cutlass13device_kernelIN5flash19enable_sm80_to_sm89INS1_16FlashAttnFwdSm80INS1_25CollectiveMainloopFwdSm80ILi8ELi2ELb0EN4cute5tupleIJNS5_1CILi128EEENS7_ILi64EEENS7_ILi192EEEEEELi192ENS_6half_tEfNS_4arch4Sm80ELb0ELb1ELb1ELb1ELb0ELb0ELb1ELb0EEENS1_21CollectiveEpilogueFwdINS6_IJS8_SA_S9_EEENS6_IJNS7_ILi1EEESI_SI_EEESC_SE_Li256ELb1ELb1ELb0ELb0EEENS1_19SingleTileSchedulerILb1ELb0ELb1ELi128EEEEEEEEEvNT_6ParamsE)
        .other          _ZN7cutlass13device_kernelIN5flash19enable_sm80_to_sm89INS1_16FlashAttnFwdSm80INS1_25CollectiveMainloopFwdSm80ILi8ELi2ELb0EN4cute5tupleIJNS5_1CILi128EEENS7_ILi64EEENS7_ILi192EEEEEELi192ENS_6half_tEfNS_4arch4Sm80ELb0ELb1ELb1ELb1ELb0ELb0ELb1ELb0EEENS1_21CollectiveEpilogueFwdINS6_IJS8_SA_S9_EEENS6_IJNS7_ILi1EEESI_SI_EEESC_SE_Li256ELb1ELb1ELb0ELb0EEENS1_19SingleTileSchedulerILb1ELb0ELb1ELi128EEEEEEEEEvNT_6ParamsE,@"STO_CUDA_ENTRY STV_DEFAULT"
_ZN7cutlass13device_kernelIN5flash19enable_sm80_to_sm89INS1_16FlashAttnFwdSm80INS1_25CollectiveMainloopFwdSm80ILi8ELi2ELb0EN4cute5tupleIJNS5_1CILi128EEENS7_ILi64EEENS7_ILi192EEEEEELi192ENS_6half_tEfNS_4arch4Sm80ELb0ELb1ELb1ELb1ELb0ELb0ELb1ELb0EEENS1_21CollectiveEpilogueFwdINS6_IJS8_SA_S9_EEENS6_IJNS7_ILi1EEESI_SI_EEESC_SE_Li256ELb1ELb1ELb0ELb0EEENS1_19SingleTileSchedulerILb1ELb0ELb1ELi128EEEEEEEEEvNT_6ParamsE:
[----:B------:R-:W-:Y:S01]  /*0000*/  LDC R1, c[0x0][0x37c] ;  /* 0x0000df00ff017b82 */ /* 0x000fe20000000800 */
[----:B------:R-:W-:Y:S05]  /*0010*/  EXIT ;  /* 0x000000000000794d */ /* 0x000fea0003800000 */
.L_x_13:
        /* <DEDUP_REMOVED lines=14> */
.L_x_31:


//--------------------- .text._ZN7cutlass13device_kernelIN5flash19enable_sm80_to_sm89INS1_16FlashAttnFwdSm80INS1_25CollectiveMainloopFwdSm80ILi8ELi2ELb0EN4cute5tupleIJNS5_1CILi128EEENS7_ILi64EEENS7_ILi192EEEEEELi192ENS_6half_tEfNS_4arch4Sm80ELb0ELb1ELb1ELb1ELb0ELb1ELb1ELb0EEENS1_21CollectiveEpilogueFwdINS6_IJS8_SA_S9_EEENS6_IJNS7_ILi1EEESI_SI_EEESC_SE_Li256ELb1ELb1ELb0ELb0EEENS1_19SingleTileSchedulerILb1ELb0ELb1ELi128EEEEEEEEEvNT_6ParamsE --------------------------
	.section	.text._ZN7cutlass13device_kernelIN5flash19enable_sm80_to_sm89INS1_16FlashAttnFwdSm80INS1_25CollectiveMainloopFwdSm80ILi8ELi2ELb0EN4cute5tupleIJNS5_1CILi128EEENS7_ILi64EEENS7_ILi192EEEEEELi192ENS_6half_tEfNS_4arch4Sm80ELb0ELb1ELb1ELb1ELb0ELb1ELb1ELb0EEENS1_21CollectiveEpilogueFwdINS6_IJS8_SA_S9_EEENS6_IJNS7_ILi1EEESI_SI_EEESC_SE_Li256ELb1ELb1ELb0ELb0EEENS1_19SingleTileSchedulerILb1ELb0ELb1ELi128EEEEEEEEEvNT_6ParamsE,"ax",@progbits
	.align	128
.text._ZN7cutlass13device_kernelIN5flash19enable_sm80_to_sm89INS1_16FlashAttnFwdSm80INS1_25CollectiveMainloopFwdSm80ILi8ELi2ELb0EN4cute5tupleIJNS5_1CILi128EEENS7_ILi64EEENS7_ILi192EEEEEELi192ENS_6half_tEfNS_4arch4Sm80ELb0ELb1ELb1ELb1ELb0ELb1ELb1ELb0EEENS1_21CollectiveEpilogueFwdINS6_IJS8_SA_S9_EEENS6_IJNS7_ILi1EEESI_SI_EEESC_SE_Li256ELb1ELb1ELb0ELb0EEENS1_19SingleTileSchedulerILb1ELb0ELb1ELi128EEEEEEEEEvNT_6ParamsE:
        .type           _ZN7cutlass13device_kernelIN5flash19enable_sm80_to_sm89INS1_16FlashAttnFwdSm80INS1_25CollectiveMainloopFwdSm80ILi8ELi2ELb0EN4cute5tupleIJNS5_1CILi128EEENS7_ILi64EEENS7_ILi192EEEEEELi192ENS_6half_tEfNS_4arch4Sm80ELb0ELb1ELb1ELb1ELb0ELb1ELb1ELb0EEENS1_21CollectiveEpilogueFwdINS6_IJS8_SA_S9_EEENS6_IJNS7_ILi1EEESI_SI_EEESC_SE_Li256ELb1ELb1ELb0ELb0EEENS1_19SingleTileSchedulerILb1ELb0ELb1ELi128EEEEEEEEEvNT_6ParamsE,@function
        .size           _ZN7cutlass13device_kernelIN5flash19enable_sm80_to_sm89INS1_16FlashAttnFwdSm80INS1_25CollectiveMainloopFwdSm80ILi8ELi2ELb0EN4cute5tupleIJNS5_1CILi128EEENS7_ILi64EEENS7_ILi192EEEEEELi192ENS_6half_tEfNS_4arch4Sm80ELb0ELb1ELb1ELb1ELb0ELb1ELb1ELb0EEENS1_21CollectiveEpilogueFwdINS6_IJS8_SA_S9_EEENS6_IJNS7_ILi1EEESI_SI_EEESC_SE_Li256ELb1ELb1ELb0ELb0EEENS1_19SingleTileSchedulerILb1ELb0ELb1ELi128EEEEEEEEEvNT_6ParamsE,(.L_x_32 - _ZN7cutlass13device_kernelIN5flash19enable_sm80_to_sm89INS1_16FlashAttnFwdSm80INS1_25CollectiveMainloopFwdSm80ILi8ELi2ELb0EN4cute5tupleIJNS5_1CILi128EEENS7_ILi64EEENS7_ILi192EEEEEELi192ENS_6half_tEfNS_4arch4Sm80ELb0ELb1ELb1ELb1ELb0ELb1ELb1ELb0EEENS1_21CollectiveEpilogueFwdINS6_IJS8_SA_S9_EEENS6_IJNS7_ILi1EEESI_SI_EEESC_SE_Li256ELb1ELb1ELb0ELb0EEENS1_19SingleTileSchedulerILb1ELb0ELb1ELi128EEEEEEEEEvNT_6ParamsE)
        .other          _ZN7cutlass13device_kernelIN5flash19enable_sm80_to_sm89INS1_16FlashAttnFwdSm80INS1_25CollectiveMainloopFwdSm80ILi8ELi2ELb0EN4cute5tupleIJNS5_1CILi128EEENS7_ILi64EEENS7_ILi192EEEEEELi192ENS_6half_tEfNS_4arch4Sm80ELb0ELb1ELb1ELb1ELb0ELb1ELb1ELb0EEENS1_21CollectiveEpilogueFwdINS6_IJS8_SA_S9_EEENS6_IJNS7_ILi1EEESI_SI_EEESC_SE_Li256ELb1ELb1ELb0ELb0EEENS1_19SingleTileSchedulerILb1ELb0ELb1ELi128EEEEEEEEEvNT_6ParamsE,@"STO_CUDA_ENTRY STV_DEFAULT"
_ZN7cutlass13device_kernelIN5flash19enable_sm80_to_sm89INS1_16FlashAttnFwdSm80INS1_25CollectiveMainloopFwdSm80ILi8ELi2ELb0EN4cute5tupleIJNS5_1CILi128EEENS7_ILi64EEENS7_ILi192EEEEEELi192ENS_6half_tEfNS_4arch4Sm80ELb0ELb1ELb1ELb1ELb0ELb1ELb1ELb0EEENS1_21CollectiveEpilogueFwdINS6_IJS8_SA_S9_EEENS6_IJNS7_ILi1EEESI_SI_EEESC_SE_Li256ELb1ELb1ELb0ELb0EEENS1_19SingleTileSchedulerILb1ELb0ELb1ELi128EEEEEEEEEvNT_6ParamsE:
[----:B------:R-:W-:Y:S01]  /*0000*/  LDC R1, c[0x0][0x37c] ;  /* 0x0000df00ff017b82 */ /* 0x000fe20000000800 */
[----:B------:R-:W-:Y:S05]  /*0010*/  EXIT ;  /* 0x000000000000794d */ /* 0x000fea0003800000 */
.L_x_14:
        /* <DEDUP_REMOVED lines=14> */
.L_x_32:


//--------------------- .text._ZN7cutlass13device_kernelIN5flash19enable_sm80_to_sm89INS1_16FlashAttnFwdSm80INS1_25CollectiveMainloopFwdSm80ILi8ELi2ELb1EN4cute5tupleIJNS5_1CILi128EEENS7_ILi96EEENS7_ILi192EEEEEELi192ENS_6half_tEfNS_4arch4Sm80ELb1ELb0ELb1ELb0ELb0ELb0ELb1ELb0EEENS1_21CollectiveEpilogueFwdINS6_IJS8_SA_S9_EEENS6_IJNS7_ILi1EEESI_SI_EEESC_SE_Li256ELb0ELb1ELb0ELb0EEENS1_30DynamicPersistentTileSchedulerILi256ELi256ELb0ELb1ELb0EEEEEEEEEvNT_6ParamsE --------------------------
	.section	.text._ZN7cutlass13device_kernelIN5flash19enable_sm80_to_sm89INS1_16FlashAttnFwdSm80INS1_25CollectiveMainloopFwdSm80ILi8ELi2ELb1EN4cute5tupleIJNS5_1CILi128EEENS7_ILi96EEENS7_ILi192EEEEEELi192ENS_6half_tEfNS_4arch4Sm80ELb1ELb0ELb1ELb0ELb0ELb0ELb1ELb0EEENS1_21CollectiveEpilogueFwdINS6_IJS8_SA_S9_EEENS6_IJNS7_ILi1EEESI_SI_EEESC_SE_Li256ELb0ELb1ELb0ELb0EEENS1_30DynamicPersistentTileSchedulerILi256ELi256ELb0ELb1ELb0EEEEEEEEEvNT_6ParamsE,"ax",@progbits
	.align	128
.text._ZN7cutlass13device_kernelIN5flash19enable_sm80_to_sm89INS1_16FlashAttnFwdSm80INS1_25CollectiveMainloopFwdSm80ILi8ELi2ELb1EN4cute5tupleIJNS5_1CILi128EEENS7_ILi96EEENS7_ILi192EEEEEELi192ENS_6half_tEfNS_4arch4Sm80ELb1ELb0ELb1ELb0ELb0ELb0ELb1ELb0EEENS1_21CollectiveEpilogueFwdINS6_IJS8_SA_S9_EEENS6_IJNS7_ILi1EEESI_SI_EEESC_SE_Li256ELb0ELb1ELb0ELb0EEENS1_30DynamicPersistentTileSchedulerILi256ELi256ELb0ELb1ELb0EEEEEEEEEvNT_6ParamsE:
        .type           _ZN7cutlass13device_kernelIN5flash19enable_sm80_to_sm89INS1_16FlashAttnFwdSm80INS1_25CollectiveMainloopFwdSm80ILi8ELi2ELb1EN4cute5tupleIJNS5_1CILi128EEENS7_ILi96EEENS7_ILi192EEEEEELi192ENS_6half_tEfNS_4arch4Sm80ELb1ELb0ELb1ELb0ELb0ELb0ELb1ELb0EEENS1_21CollectiveEpilogueFwdINS6_IJS8_SA_S9_EEENS6_IJNS7_ILi1EEESI_SI_EEESC_SE_Li256ELb0ELb1ELb0ELb0EEENS1_30DynamicPersistentTileSchedulerILi256ELi256ELb0ELb1ELb0EEEEEEEEEvNT_6ParamsE,@function
        .size           _ZN7cutlass13device_kernelIN5flash19enable_sm80_to_sm89INS1_16FlashAttnFwdSm80INS1_25CollectiveMainloopFwdSm80ILi8ELi2ELb1EN4cute5tupleIJNS5_1CILi128EEENS7_ILi96EEENS7_ILi192EEEEEELi192ENS_6half_tEfNS_4arch4Sm80ELb1ELb0ELb1ELb0ELb0ELb0ELb1ELb0EEENS1_21CollectiveEpilogueFwdINS6_IJS8_SA_S9_EEENS6_IJNS7_ILi1EEESI_SI_EEESC_SE_Li256ELb0ELb1ELb0ELb0EEENS1_30DynamicPersistentTileSchedulerILi256ELi256ELb0ELb1ELb0EEEEEEEEEvNT_6ParamsE,(.L_x_33 - _ZN7cutlass13device_kernelIN5flash19enable_sm80_to_sm89INS1_16FlashAttnFwdSm80INS1_25CollectiveMainloopFwdSm80ILi8ELi2ELb1EN4cute5tupleIJNS5_1CILi128EEENS7_ILi96EEENS7_ILi192EEEEEELi192ENS_6half_tEfNS_4arch4Sm80ELb1ELb0ELb1ELb0ELb0ELb0ELb1ELb0EEENS1_21CollectiveEpilogueFwdINS6_IJS8_SA_S9_EEENS6_IJNS7_ILi1EEESI_SI_EEESC_SE_Li256ELb0ELb1ELb0ELb0EEENS1_30DynamicPersistentTileSchedulerILi256ELi256ELb0ELb1ELb0EEEEEEEEEvNT_6ParamsE)
        .other          _ZN7cutlass13device_kernelIN5flash19enable_sm80_to_sm89INS1_16FlashAttnFwdSm80INS1_25CollectiveMainloopFwdSm80ILi8ELi2ELb1EN4cute5tupleIJNS5_1CILi128EEENS7_ILi96EEENS7_ILi192EEEEEELi192ENS_6half_tEfNS_4arch4Sm80ELb1ELb0ELb1ELb0ELb0ELb0ELb1ELb0EEENS1_21CollectiveEpilogueFwdINS6_IJS8_SA_S9_EEENS6_IJNS7_ILi1EEESI_SI_EEESC_SE_Li256ELb0ELb1ELb0ELb0EEENS1_30DynamicPersistentTileSchedulerILi256ELi256ELb0ELb1ELb0EEEEEEEEEvNT_6ParamsE,@"STO_CUDA_ENTRY STV_DEFAULT"
_ZN7cutlass13device_kernelIN5flash19enable_sm80_to_sm89INS1_16FlashAttnFwdSm80INS1_25CollectiveMainloopFwdSm80ILi8ELi2ELb1EN4cute5tupleIJNS5_1CILi128EEENS7_ILi96EEENS7_ILi192EEEEEELi192ENS_6half_tEfNS_4arch4Sm80ELb1ELb0ELb1ELb0ELb0ELb0ELb1ELb0EEENS1_21CollectiveEpilogueFwdINS6_IJS8_SA_S9_EEENS6_IJNS7_ILi1EEESI_SI_EEESC_SE_Li256ELb0ELb1ELb0ELb0EEENS1_30DynamicPersistentTileSchedulerILi256ELi256ELb0ELb1ELb0EEEEEEEEEvNT_6ParamsE:
[----:B------:R-:W-:Y:S01]  /*0000*/  LDC R1, c[0x0][0x37c] ;  /* 0x0000df00ff017b82 */ /* 0x000fe20000000800 */
[----:B------:R-:W-:Y:S05]  /*0010*/  EXIT ;  /* 0x000000000000794d */ /* 0x000fea0003800000 */
.L_x_15:
        /* <DEDUP_REMOVED lines=14> */
.L_x_33:


//--------------------- .text._ZN7cutlass13device_kernelIN5flash19enable_sm80_to_sm89INS1_16FlashAttnFwdSm80INS1_25CollectiveMainloopFwdSm80ILi8ELi2ELb1EN4cute5tupleIJNS5_1CILi128EEENS7_ILi96EEENS7_ILi192EEEEEELi192ENS_6half_tEfNS_4arch4Sm80ELb1ELb0ELb1ELb1ELb0ELb0ELb1ELb0EEENS1_21CollectiveEpilogueFwdINS6_IJS8_SA_S9_EEENS6_IJNS7_ILi1EEESI_SI_EEESC_SE_Li256ELb1ELb1ELb0ELb0EEENS1_19SingleTileSchedulerILb1ELb0ELb1ELi128EEEEEEEEEvNT_6ParamsE --------------------------
	.section	.text._ZN7cutlass13device_kernelIN5flash19enable_sm80_to_sm89INS1_16FlashAttnFwdSm80INS1_25CollectiveMainloopFwdSm80ILi8ELi2ELb1EN4cute5tupleIJNS5_1CILi128EEENS7_ILi96EEENS7_ILi192EEEEEELi192ENS_6half_tEfNS_4arch4Sm80ELb1ELb0ELb1ELb1ELb0ELb0ELb1ELb0EEENS1_21CollectiveEpilogueFwdINS6_IJS8_SA_S9_EEENS6_IJNS7_ILi1EEESI_SI_EEESC_SE_Li256ELb1ELb1ELb0ELb0EEENS1_19SingleTileSchedulerILb1ELb0ELb1ELi128EEEEEEEEEvNT_6ParamsE,"ax",@progbits
	.align	128
.text._ZN7cutlass13device_kernelIN5flash19enable_sm80_to_sm89INS1_16FlashAttnFwdSm80INS1_25CollectiveMainloopFwdSm80ILi8ELi2ELb1EN4cute5tupleIJNS5_1CILi128EEENS7_ILi96EEENS7_ILi192EEEEEELi192ENS_6half_tEfNS_4arch4Sm80ELb1ELb0ELb1ELb1ELb0ELb0ELb1ELb0EEENS1_21CollectiveEpilogueFwdINS6_IJS8_SA_S9_EEENS6_IJNS7_ILi1EEESI_SI_EEESC_SE_Li256ELb1ELb1ELb0ELb0EEENS1_19SingleTileSchedulerILb1ELb0ELb1ELi128EEEEEEEEEvNT_6ParamsE:
        .type           _ZN7cutlass13device_kernelIN5flash19enable_sm80_to_sm89INS1_16FlashAttnFwdSm80INS1_25CollectiveMainloopFwdSm80ILi8ELi2ELb1EN4cute5tupleIJNS5_1CILi128EEENS7_ILi96EEENS7_ILi192EEEEEELi192ENS_6half_tEfNS_4arch4Sm80ELb1ELb0ELb1ELb1ELb0ELb0ELb1ELb0EEENS1_21CollectiveEpilogueFwdINS6_IJS8_SA_S9_EEENS6_IJNS7_ILi1EEESI_SI_EEESC_SE_Li256ELb1ELb1ELb0ELb0EEENS1_19SingleTileSchedulerILb1ELb0ELb1ELi128EEEEEEEEEvNT_6ParamsE,@function
        .size           _ZN7cutlass13device_kernelIN5flash19enable_sm80_to_sm89INS1_16FlashAttnFwdSm80INS1_25CollectiveMainloopFwdSm80ILi8ELi2ELb1EN4cute5tupleIJNS5_1CILi128EEENS7_ILi96EEENS7_ILi192EEEEEELi192ENS_6half_tEfNS_4arch4Sm80ELb1ELb0ELb1ELb1ELb0ELb0ELb1ELb0EEENS1_21CollectiveEpilogueFwdINS6_IJS8_SA_S9_EEENS6_IJNS7_ILi1EEESI_SI_EEESC_SE_Li256ELb1ELb1ELb0ELb0EEENS1_19SingleTileSchedulerILb1ELb0ELb1ELi128EEEEEEEEEvNT_6ParamsE,(.L_x_34 - _ZN7cutlass13device_kernelIN5flash19enable_sm80_to_sm89INS1_16FlashAttnFwdSm80INS1_25CollectiveMainloopFwdSm80ILi8ELi2ELb1EN4cute5tupleIJNS5_1CILi128EEENS7_ILi96EEENS7_ILi192EEEEEELi192ENS_6half_tEfNS_4arch4Sm80ELb1ELb0ELb1ELb1ELb0ELb0ELb1ELb0EEENS1_21CollectiveEpilogueFwdINS6_IJS8_SA_S9_EEENS6_IJNS7_ILi1EEESI_SI_EEESC_SE_Li256ELb1ELb1ELb0ELb0EEENS1_19SingleTileSchedulerILb1ELb0ELb1ELi128EEEEEEEEEvNT_6ParamsE)
        .other          _ZN7cutlass13device_kernelIN5flash19enable_sm80_to_sm89INS1_16FlashAttnFwdSm80INS1_25CollectiveMainloopFwdSm80ILi8ELi2ELb1EN4cute5tupleIJNS5_1CILi128EEENS7_ILi96EEENS7_ILi192EEEEEELi192ENS_6half_tEfNS_4arch4Sm80ELb1ELb0ELb1ELb1ELb0ELb0ELb1ELb0EEENS1_21CollectiveEpilogueFwdINS6_IJS8_SA_S9_EEENS6_IJNS7_ILi1EEESI_SI_EEESC_SE_Li256ELb1ELb1ELb0ELb0EEENS1_19SingleTileSchedulerILb1ELb0ELb1ELi128EEEEEEEEEvNT_6ParamsE,@"STO_CUDA_ENTRY STV_DEFAULT"
_ZN7cutlass13device_kernelIN5flash19enable_sm80_to_sm89INS1_16FlashAttnFwdSm80INS1_25CollectiveMainloopFwdSm80ILi8ELi2ELb1EN4cute5tupleIJNS5_1CILi128EEENS7_ILi96EEENS7_ILi192EEEEEELi192ENS_6half_tEfNS_4arch4Sm80ELb1ELb0ELb1ELb1ELb0ELb0ELb1ELb0EEENS1_21CollectiveEpilogueFwdINS6_IJS8_SA_S9_EEENS6_IJNS7_ILi1EEESI_SI_EEESC_SE_Li256ELb1ELb1ELb0ELb0EEENS1_19SingleTileSchedulerILb1ELb0ELb1ELi128EEEEEEEEEvNT_6ParamsE:
[----:B------:R-:W-:Y:S01]  /*0000*/  LDC R1, c[0x0][0x37c] ;  /* 0x0000df00ff017b82 */ /* 0x000fe20000000800 */
[----:B------:R-:W-:Y:S05]  /*0010*/  EXIT ;  /* 0x000000000000794d */ /* 0x000fea0003800000 */
.L_x_16:
        /* <DEDUP_REMOVED lines=14> */
.L_x_34:


//--------------------- .text._ZN7cutlass13device_kernelIN5flash19enable_sm80_to_sm89INS1_16FlashAttnFwdSm80INS1_25CollectiveMainloopFwdSm80ILi8ELi2ELb0EN4cute5tupleIJNS5_1CILi128EEENS7_ILi64EEENS7_ILi192EEEEEELi192ENS_6half_tEfNS_4arch4Sm80ELb1ELb0ELb1ELb1ELb0ELb1ELb1ELb0EEENS1_21CollectiveEpilogueFwdINS6_IJS8_SA_S9_EEENS6_IJNS7_ILi1EEESI_SI_EEESC_SE_Li256ELb1ELb1ELb0ELb0EEENS1_19SingleTileSchedulerILb1ELb0ELb1ELi128EEEEEEEEEvNT_6ParamsE --------------------------
	.section	.text._ZN7cutlass13device_kernelIN5flash19enable_sm80_to_sm89INS1_16FlashAttnFwdSm80INS1_25CollectiveMainloopFwdSm80ILi8ELi2ELb0EN4cute5tupleIJNS5_1CILi128EEENS7_ILi64EEENS7_ILi192EEEEEELi192ENS_6half_tEfNS_4arch4Sm80ELb1ELb0ELb1ELb1ELb0ELb1ELb1ELb0EEENS1_21CollectiveEpilogueFwdINS6_IJS8_SA_S9_EEENS6_IJNS7_ILi1EEESI_SI_EEESC_SE_Li256ELb1ELb1ELb0ELb0EEENS1_19SingleTileSchedulerILb1ELb0ELb1ELi128EEEEEEEEEvNT_6ParamsE,"ax",@progbits
	.align	128
.text._ZN7cutlass13device_kernelIN5flash19enable_sm80_to_sm89INS1_16FlashAttnFwdSm80INS1_25CollectiveMainloopFwdSm80ILi8ELi2ELb0EN4cute5tupleIJNS5_1CILi128EEENS7_ILi64EEENS7_ILi192EEEEEELi192ENS_6half_tEfNS_4arch4Sm80ELb1ELb0ELb1ELb1ELb0ELb1ELb1ELb0EEENS1_21CollectiveEpilogueFwdINS6_IJS8_SA_S9_EEENS6_IJNS7_ILi1EEESI_SI_EEESC_SE_Li256ELb1ELb1ELb0ELb0EEENS1_19SingleTileSchedulerILb1ELb0ELb1ELi128EEEEEEEEEvNT_6ParamsE:
        .type           _ZN7cutlass13device_kernelIN5flash19enable_sm80_to_sm89INS1_16FlashAttnFwdSm80INS1_25CollectiveMainloopFwdSm80ILi8ELi2ELb0EN4cute5tupleIJNS5_1CILi128EEENS7_ILi64EEENS7_ILi192EEEEEELi192ENS_6half_tEfNS_4arch4Sm80ELb1ELb0ELb1ELb1ELb0ELb1ELb1ELb0EEENS1_21CollectiveEpilogueFwdINS6_IJS8_SA_S9_EEENS6_IJNS7_ILi1EEESI_SI_EEESC_SE_Li256ELb1ELb1ELb0ELb0EEENS1_19SingleTileSchedulerILb1ELb0ELb1ELi128EEEEEEEEEvNT_6ParamsE,@function
        .size           _ZN7cutlass13device_kernelIN5flash19enable_sm80_to_sm89INS1_16FlashAttnFwdSm80INS1_25CollectiveMainloopFwdSm80ILi8ELi2ELb0EN4cute5tupleIJNS5_1CILi128EEENS7_ILi64EEENS7_ILi192EEEEEELi192ENS_6half_tEfNS_4arch4Sm80ELb1ELb0ELb1ELb1ELb0ELb1ELb1ELb0EEENS1_21CollectiveEpilogueFwdINS6_IJS8_SA_S9_EEENS6_IJNS7_ILi1EEESI_SI_EEESC_SE_Li256ELb1ELb1ELb0ELb0EEENS1_19SingleTileSchedulerILb1ELb0ELb1ELi128EEEEEEEEEvNT_6ParamsE,(.L_x_35 - _ZN7cutlass13device_kernelIN5flash19enable_sm80_to_sm89INS1_16FlashAttnFwdSm80INS1_25CollectiveMainloopFwdSm80ILi8ELi2ELb0EN4cute5tupleIJNS5_1CILi128EEENS7_ILi64EEENS7_ILi192EEEEEELi192ENS_6half_tEfNS_4arch4Sm80ELb1ELb0ELb1ELb1ELb0ELb1ELb1ELb0EEENS1_21CollectiveEpilogueFwdINS6_IJS8_SA_S9_EEENS6_IJNS7_ILi1EEESI_SI_EEESC_SE_Li256ELb1ELb1ELb0ELb0EEENS1_19SingleTileSchedulerILb1ELb0ELb1ELi128EEEEEEEEEvNT_6ParamsE)
        .other          _ZN7cutlass13device_kernelIN5flash19enable_sm80_to_sm89INS1_16FlashAttnFwdSm80INS1_25CollectiveMainloopFwdSm80ILi8ELi2ELb0EN4cute5tupleIJNS5_1CILi128EEENS7_ILi64EEENS7_ILi192EEEEEELi192ENS_6half_tEfNS_4arch4Sm80ELb1ELb0ELb1ELb1ELb0ELb1ELb1ELb0EEENS1_21CollectiveEpilogueFwdINS6_IJS8_SA_S9_EEENS6_IJNS7_ILi1EEESI_SI_EEESC_SE_Li256ELb1ELb1ELb0ELb0EEENS1_19SingleTileSchedulerILb1ELb0ELb1ELi128EEEEEEEEEvNT_6ParamsE,@"STO_CUDA_ENTRY STV_DEFAULT"
_ZN7cutlass13device_kernelIN5flash19enable_sm80_to_sm89INS1_16FlashAttnFwdSm80INS1_25CollectiveMainloopFwdSm80ILi8ELi2ELb0EN4cute5tupleIJNS5_1CILi128EEENS7_ILi64EEENS7_ILi192EEEEEELi192ENS_6half_tEfNS_4arch4Sm80ELb1ELb0ELb1ELb1ELb0ELb1ELb1ELb0EEENS1_21CollectiveEpilogueFwdINS6_IJS8_SA_S9_EEENS6_IJNS7_ILi1EEESI_SI_EEESC_SE_Li256ELb1ELb1ELb0ELb0EEENS1_19SingleTileSchedulerILb1ELb0ELb1ELi128EEEEEEEEEvNT_6ParamsE:
[----:B------:R-:W-:Y:S01]  /*0000*/  LDC R1, c[0x0][0x37c] ;  /* 0x0000df00ff017b82 */ /* 0x000fe20000000800 */
[----:B------:R-:W-:Y:S05]  /*0010*/  EXIT ;  /* 0x000000000000794d */ /* 0x000fea0003800000 */
.L_x_17:
        /* <DEDUP_REMOVED lines=14> */
.L_x_35:


//--------------------- .nv.shared.reserved.0     --------------------------
	.section	.nv.shared.reserved.0,"aw",@nobits
	.weak		__nv_reservedSMEM_offset_0_alias
	.size		__nv_reservedSMEM_offset_0_alias, 0, 64
	.other		__nv_reservedSMEM_offset_0_alias,@"STO_CUDA_RESERVED_SHARED STV_DEFAULT"
__nv_reservedSMEM_offset_0_alias:
	.zero		0
	.zero		64


//--------------------- .nv.global                --------------------------
	.section	.nv.global,"aw",@nobits
.nv.global:
	.type		_ZN74_INTERNAL_3207daf9_38_flash_fwd_hdim192_fp16_softcap_sm80_cu_49158569_36484cute1_E,@object
	.size		_ZN74_INTERNAL_3207daf9_38_flash_fwd_hdim192_fp16_softcap_sm80_cu_49158569_36484cute1_E,(_ZN74_INTERNAL_3207daf9_38_flash_fwd_hdim192_fp16_softcap_sm80_cu_49158569_36484cuda3std3__45__cpo6cbeginE - _ZN74_INTERNAL_3207daf9_38_flash_fwd_hdim192_fp16_softcap_sm80_cu_49158569_36484cute1_E)
_ZN74_INTERNAL_3207daf9_38_flash_fwd_hdim192_fp16_softcap_sm80_cu_49158569_36484cute1_E:
	.zero		1
	.type		_ZN74_INTERNAL_3207daf9_38_flash_fwd_hdim192_fp16_softcap_sm80_cu_49158569_36484cuda3std3__45__cpo6cbeginE,@object
	.size		_ZN74_INTERNAL_3207daf9_38_flash_fwd_hdim192_fp16_softcap_sm80_cu_49158569_36484cuda3std3__45__cpo6cbeginE,(_ZN74_INTERNAL_3207daf9_38_flash_fwd_hdim192_fp16_softcap_sm80_cu_49158569_36484cuda3std3__48in_placeE - _ZN74_INTERNAL_3207daf9_38_flash_fwd_hdim192_fp16_softcap_sm80_cu_49158569_36484cuda3std3__45__cpo6cbeginE)
_ZN74_INTERNAL_3207daf9_38_flash_fwd_hdim192_fp16_softcap_sm80_cu_49158569_36484cuda3std3__45__cpo6cbeginE:
	.zero		1
	.type		_ZN74_INTERNAL_3207daf9_38_flash_fwd_hdim192_fp16_softcap_sm80_cu_49158569_36484cuda3std3__48in_placeE,@object
	.size		_ZN74_INTERNAL_3207daf9_38_flash_fwd_hdim192_fp16_softcap_sm80_cu_49158569_36484cuda3std3__48in_placeE,(_ZN74_INTERNAL_3207daf9_38_flash_fwd_hdim192_fp16_softcap_sm80_cu_49158569_36484cuda3std6ranges3__45__cpo9iter_moveE - _ZN74_INTERNAL_3207daf9_38_flash_fwd_hdim192_fp16_softcap_sm80_cu_49158569_36484cuda3std3__48in_placeE)
_ZN74_INTERNAL_3207daf9_38_flash_fwd_hdim192_fp16_softcap_sm80_cu_49158569_36484cuda3std3__48in_placeE:
	.zero		1
	.type		_ZN74_INTERNAL_3207daf9_38_flash_fwd_hdim192_fp16_softcap_sm80_cu_49158569_36484cuda3std6ranges3__45__cpo9iter_moveE,@object
	.size		_ZN74_INTERNAL_3207daf9_38_flash_fwd_hdim192_fp16_softcap_sm80_cu_49158569_36484cuda3std6ranges3__45__cpo9iter_moveE,(_ZN74_INTERNAL_3207daf9_38_flash_fwd_hdim192_fp16_softcap_sm80_cu_49158569_36484cuda3std3__45__cpo5beginE - _ZN74_INTERNAL_3207daf9_38_flash_fwd_hdim192_fp16_softcap_sm80_cu_49158569_36484cuda3std6ranges3__45__cpo9iter_moveE)
_ZN74_INTERNAL_3207daf9_38_flash_fwd_hdim192_fp16_softcap_sm80_cu_49158569_36484cuda3std6ranges3__45__cpo9iter_moveE:
	.zero		1
	.type		_ZN74_INTERNAL_3207daf9_38_flash_fwd_hdim192_fp16_softcap_sm80_cu_49158569_36484cuda3std3__45__cpo5beginE,@object
	.size		_ZN74_INTERNAL_3207daf9_38_flash_fwd_hdim192_fp16_softcap_sm80_cu_49158569_36484cuda3std3__45__cpo5beginE,(_ZN74_INTERNAL_3207daf9_38_flash_fwd_hdim192_fp16_softcap_sm80_cu_49158569_36484cuda3std3__476_GLOBAL__N__3207daf9_38_flash_fwd_hdim192_fp16_softcap_sm80_cu_49158569_36486ignoreE - _ZN74_INTERNAL_3207daf9_38_flash_fwd_hdim192_fp16_softcap_sm80_cu_49158569_36484cuda3std3__45__cpo5beginE)
_ZN74_INTERNAL_3207daf9_38_flash_fwd_hdim192_fp16_softcap_sm80_cu_49158569_36484cuda3std3__45__cpo5beginE:
	.zero		1
	.type		_ZN74_INTERNAL_3207daf9_38_flash_fwd_hdim192_fp16_softcap_sm80_cu_49158569_36484cuda3std3__476_GLOBAL__N__3207daf9_38_flash_fwd_hdim192_fp16_softcap_sm80_cu_49158569_36486ignoreE,@object
	.size		_ZN74_INTERNAL_3207daf9_38_flash_fwd_hdim192_fp16_softcap_sm80_cu_49158569_36484cuda3std3__476_GLOBAL__N__3207daf9_38_flash_fwd_hdim192_fp16_softcap_sm80_cu_49158569_36486ignoreE,(_ZN74_INTERNAL_3207daf9_38_flash_fwd_hdim192_fp16_softcap_sm80_cu_49158569_36484cute7productE - _ZN74_INTERNAL_3207daf9_38_flash_fwd_hdim192_fp16_softcap_sm80_cu_49158569_36484cuda3std3__476_GLOBAL__N__3207daf9_38_flash_fwd_hdim192_fp16_softcap_sm80_cu_49158569_36486ignoreE)
_ZN74_INTERNAL_3207daf9_38_flash_fwd_hdim192_fp16_softcap_sm80_cu_49158569_36484cuda3std3__476_GLOBAL__N__3207daf9_38_flash_fwd_hdim192_fp16_softcap_sm80_cu_49158569_36486ignoreE:
	.zero		1
	.type		_ZN74_INTERNAL_3207daf9_38_flash_fwd_hdim192_fp16_softcap_sm80_cu_49158569_36484cute7productE,@object
	.size		_ZN74_INTERNAL_3207daf9_38_flash_fwd_hdim192_fp16_softcap_sm80_cu_49158569_36484cute7productE,(_ZN74_INTERNAL_3207daf9_38_flash_fwd_hdim192_fp16_softcap_sm80_cu_49158569_36484cuda3std3__45__cpo3endE - _ZN74_INTERNAL_3207daf9_38_flash_fwd_hdim192_fp16_softcap_sm80_cu_49158569_36484cute7productE)
_ZN74_INTERNAL_3207daf9_38_flash_fwd_hdim192_fp16_softcap_sm80_cu_49158569_36484cute7productE:
	.zero		1
	.type		_ZN74_INTERNAL_3207daf9_38_flash_fwd_hdim192_fp16_softcap_sm80_cu_49158569_36484cuda3std3__45__cpo3endE,@object
	.size		_ZN74_INTERNAL_3207daf9_38_flash_fwd_hdim192_fp16_softcap_sm80_cu_49158569_36484cuda3std3__45__cpo3endE,(_ZN74_INTERNAL_3207daf9_38_flash_fwd_hdim192_fp16_softcap_sm80_cu_49158569_36484cuda3std3__419piecewise_constructE - _ZN74_INTERNAL_3207daf9_38_flash_fwd_hdim192_fp16_softcap_sm80_cu_49158569_36484cuda3std3__45__cpo3endE)
_ZN74_INTERNAL_3207daf9_38_flash_fwd_hdim192_fp16_softcap_sm80_cu_49158569_36484cuda3std3__45__cpo3endE:
	.zero		1
	.type		_ZN74_INTERNAL_3207daf9_38_flash_fwd_hdim192_fp16_softcap_sm80_cu_49158569_36484cuda3std3__419piecewise_constructE,@object
	.size		_ZN74_INTERNAL_3207daf9_38_flash_fwd_hdim192_fp16_softcap_sm80_cu_49158569_36484cuda3std3__419piecewise_constructE,(_ZN74_INTERNAL_3207daf9_38_flash_fwd_hdim192_fp16_softcap_sm80_cu_49158569_36484cuda3std3__45__cpo4cendE - _ZN74_INTERNAL_3207daf9_38_flash_fwd_hdim192_fp16_softcap_sm80_cu_49158569_36484cuda3std3__419piecewise_constructE)
_ZN74_INTERNAL_3207daf9_38_flash_fwd_hdim192_fp16_softcap_sm80_cu_49158569_36484cuda3std3__419piecewise_constructE:
	.zero		1
	.type		_ZN74_INTERNAL_3207daf9_38_flash_fwd_hdim192_fp16_softcap_sm80_cu_49158569_36484cuda3std3__45__cpo4cendE,@object
	.size		_ZN74_INTERNAL_3207daf9_38_flash_fwd_hdim192_fp16_softcap_sm80_cu_49158569_36484cuda3std3__45__cpo4cendE,(_ZN74_INTERNAL_3207daf9_38_flash_fwd_hdim192_fp16_softcap_sm80_cu_49158569_36484cuda3std6ranges3__45__cpo4swapE - _ZN74_INTERNAL_3207daf9_38_flash_fwd_hdim192_fp16_softcap_sm80_cu_49158569_36484cuda3std3__45__cpo4cendE)
_ZN74_INTERNAL_3207daf9_38_flash_fwd_hdim192_fp16_softcap_sm80_cu_49158569_36484cuda3std3__45__cpo4cendE:
	.zero		1
	.type		_ZN74_INTERNAL_3207daf9_38_flash_fwd_hdim192_fp16_softcap_sm80_cu_49158569_36484cuda3std6ranges3__45__cpo4swapE,@object
	.size		_ZN74_INTERNAL_3207daf9_38_flash_fwd_hdim192_fp16_softcap_sm80_cu_49158569_36484cuda3std6ranges3__45__cpo4swapE,(.L_7 - _ZN74_INTERNAL_3207daf9_38_flash_fwd_hdim192_fp16_softcap_sm80_cu_49158569_36484cuda3std6ranges3__45__cpo4swapE)
_ZN74_INTERNAL_3207daf9_38_flash_fwd_hdim192_fp16_softcap_sm80_cu_49158569_36484cuda3std6ranges3__45__cpo4swapE:
	.zero		1
.L_7:


//--------------------- .nv.constant0._ZN7cutlass13device_kernelIN5flash19enable_sm80_to_sm89INS1_16FlashAttnFwdSm80INS1_25CollectiveMainloopFwdSm80ILi8ELi1ELb1EN4cute5tupleIJNS5_1CILi128EEENS7_ILi96EEENS7_ILi192EEEEEELi192ENS_6half_tEfNS_4arch4Sm80ELb0ELb0ELb1ELb0ELb0ELb0ELb1ELb0EEENS1_21CollectiveEpilogueFwdINS6_IJS8_SA_S9_EEENS6_IJNS7_ILi1EEESI_SI_EEESC_SE_Li256ELb0ELb1ELb0ELb0EEENS1_19SingleTileSchedulerILb0ELb0ELb1ELi128EEEEEEEEEvNT_6ParamsE --------------------------
	.section	.nv.constant0._ZN7cutlass13device_kernelIN5flash19enable_sm80_to_sm89INS1_16FlashAttnFwdSm80INS1_25CollectiveMainloopFwdSm80ILi8ELi1ELb1EN4cute5tupleIJNS5_1CILi128EEENS7_ILi96EEENS7_ILi192EEEEEELi192ENS_6half_tEfNS_4arch4Sm80ELb0ELb0ELb1ELb0ELb0ELb0ELb1ELb0EEENS1_21CollectiveEpilogueFwdINS6_IJS8_SA_S9_EEENS6_IJNS7_ILi1EEESI_SI_EEESC_SE_Li256ELb0ELb1ELb0ELb0EEENS1_19SingleTileSchedulerILb0ELb0ELb1ELi128EEEEEEEEEvNT_6ParamsE,"a",@progbits
	.sectionflags	@""
	.align	4
.nv.constant0._ZN7cutlass13device_kernelIN5flash19enable_sm80_to_sm89INS1_16FlashAttnFwdSm80INS1_25CollectiveMainloopFwdSm80ILi8ELi1ELb1EN4cute5tupleIJNS5_1CILi128EEENS7_ILi96EEENS7_ILi192EEEEEELi192ENS_6half_tEfNS_4arch4Sm80ELb0ELb0ELb1ELb0ELb0ELb0ELb1ELb0EEENS1_21CollectiveEpilogueFwdINS6_IJS8_SA_S9_EEENS6_IJNS7_ILi1EEESI_SI_EEESC_SE_Li256ELb0ELb1ELb0ELb0EEENS1_19SingleTileSchedulerILb0ELb0ELb1ELi128EEEEEEEEEvNT_6ParamsE:
	.zero		1944


//--------------------- .nv.constant0._ZN7cutlass13device_kernelIN5flash19enable_sm80_to_sm89INS1_16FlashAttnFwdSm80INS1_25CollectiveMainloopFwdSm80ILi8ELi1ELb1EN4cute5tupleIJNS5_1CILi128EEENS7_ILi96EEENS7_ILi192EEEEEELi192ENS_6half_tEfNS_4arch4Sm80ELb0ELb0ELb1ELb1ELb0ELb0ELb1ELb0EEENS1_21CollectiveEpilogueFwdINS6_IJS8_SA_S9_EEENS6_IJNS7_ILi1EEESI_SI_EEESC_SE_Li256ELb1ELb1ELb0ELb0EEENS1_19SingleTileSchedulerILb1ELb0ELb1ELi128EEEEEEEEEvNT_6ParamsE --------------------------
	.section	.nv.constant0._ZN7cutlass13device_kernelIN5flash19enable_sm80_to_sm89INS1_16FlashAttnFwdSm80INS1_25CollectiveMainloopFwdSm80ILi8ELi1ELb1EN4cute5tupleIJNS5_1CILi128EEENS7_ILi96EEENS7_ILi192EEEEEELi192ENS_6half_tEfNS_4arch4Sm80ELb0ELb0ELb1ELb1ELb0ELb0ELb1ELb0EEENS1_21CollectiveEpilogueFwdINS6_IJS8_SA_S9_EEENS6_IJNS7_ILi1EEESI_SI_EEESC_SE_Li256ELb1ELb1ELb0ELb0EEENS1_19SingleTileSchedulerILb1ELb0ELb1ELi128EEEEEEEEEvNT_6ParamsE,"a",@progbits
	.sectionflags	@""
	.align	4
.nv.constant0._ZN7cutlass13device_kernelIN5flash19enable_sm80_to_sm89INS1_16FlashAttnFwdSm80INS1_25CollectiveMainloopFwdSm80ILi8ELi1ELb1EN4cute5tupleIJNS5_1CILi128EEENS7_ILi96EEENS7_ILi192EEEEEELi192ENS_6half_tEfNS_4arch4Sm80ELb0ELb0ELb1ELb1ELb0ELb0ELb1ELb0EEENS1_21CollectiveEpilogueFwdINS6_IJS8_SA_S9_EEENS6_IJNS7_ILi1EEESI_SI_EEESC_SE_Li256ELb1ELb1ELb0ELb0EEENS1_19SingleTileSchedulerILb1ELb0ELb1ELi128EEEEEEEEEvNT_6ParamsE:
	.zero		1944


//--------------------- .nv.constant0._ZN7cutlass13device_kernelIN5flash19enable_sm80_to_sm89INS1_16FlashAttnFwdSm80INS1_25CollectiveMainloopFwdSm80ILi8ELi1ELb0EN4cute5tupleIJNS5_1CILi128EEENS7_ILi64EEENS7_ILi192EEEEEELi192ENS_6half_tEfNS_4arch4Sm80ELb0ELb0ELb1ELb1ELb0ELb1ELb1ELb0EEENS1_21CollectiveEpilogueFwdINS6_IJS8_SA_S9_EEENS6_IJNS7_ILi1EEESI_SI_EEESC_SE_Li256ELb1ELb1ELb0ELb0EEENS1_19SingleTileSchedulerILb1ELb0ELb1ELi128EEEEEEEEEvNT_6ParamsE --------------------------
	.section	.nv.constant0._ZN7cutlass13device_kernelIN5flash19enable_sm80_to_sm89INS1_16FlashAttnFwdSm80INS1_25CollectiveMainloopFwdSm80ILi8ELi1ELb0EN4cute5tupleIJNS5_1CILi128EEENS7_ILi64EEENS7_ILi192EEEEEELi192ENS_6half_tEfNS_4arch4Sm80ELb0ELb0ELb1ELb1ELb0ELb1ELb1ELb0EEENS1_21CollectiveEpilogueFwdINS6_IJS8_SA_S9_EEENS6_IJNS7_ILi1EEESI_SI_EEESC_SE_Li256ELb1ELb1ELb0ELb0EEENS1_19SingleTileSchedulerILb1ELb0ELb1ELi128EEEEEEEEEvNT_6ParamsE,"a",@progbits
	.sectionflags	@""
	.align	4
.nv.constant0._ZN7cutlass13device_kernelIN5flash19enable_sm80_to_sm89INS1_16FlashAttnFwdSm80INS1_25CollectiveMainloopFwdSm80ILi8ELi1ELb0EN4cute5tupleIJNS5_1CILi128EEENS7_ILi64EEENS7_ILi192EEEEEELi192ENS_6half_tEfNS_4arch4Sm80ELb0ELb0ELb1ELb1ELb0ELb1ELb1ELb0EEENS1_21CollectiveEpilogueFwdINS6_IJS8_SA_S9_EEENS6_IJNS7_ILi1EEESI_SI_EEESC_SE_Li256ELb1ELb1ELb0ELb0EEENS1_19SingleTileSchedulerILb1ELb0ELb1ELi128EEEEEEEEEvNT_6ParamsE:
	.zero		1944


//--------------------- .nv.constant0._ZN7cutlass13device_kernelIN5flash19enable_sm80_to_sm89INS1_16FlashAttnFwdSm80INS1_25CollectiveMainloopFwdSm80ILi8ELi1ELb0EN4cute5tupleIJNS5_1CILi128EEENS7_ILi64EEENS7_ILi192EEEEEELi192ENS_6half_tEfNS_4arch4Sm80ELb0ELb1ELb1ELb0ELb0ELb0ELb1ELb0EEENS1_21CollectiveEpilogueFwdINS6_IJS8_SA_S9_EEENS6_IJNS7_ILi1EEESI_SI_EEESC_SE_Li256ELb0ELb1ELb0ELb0EEENS1_19SingleTileSchedulerILb0ELb0ELb1ELi128EEEEEEEEEvNT_6ParamsE --------------------------
	.section	.nv.constant0._ZN7cutlass13device_kernelIN5flash19enable_sm80_to_sm89INS1_16FlashAttnFwdSm80INS1_25CollectiveMainloopFwdSm80ILi8ELi1ELb0EN4cute5tupleIJNS5_1CILi128EEENS7_ILi64EEENS7_ILi192EEEEEELi192ENS_6half_tEfNS_4arch4Sm80ELb0ELb1ELb1ELb0ELb0ELb0ELb1ELb0EEENS1_21CollectiveEpilogueFwdINS6_IJS8_SA_S9_EEENS6_IJNS7_ILi1EEESI_SI_EEESC_SE_Li256ELb0ELb1ELb0ELb0EEENS1_19SingleTileSchedulerILb0ELb0ELb1ELi128EEEEEEEEEvNT_6ParamsE,"a",@progbits
	.sectionflags	@""
	.align	4
.nv.constant0._ZN7cutlass13device_kernelIN5flash19enable_sm80_to_sm89INS1_16FlashAttnFwdSm80INS1_25CollectiveMainloopFwdSm80ILi8ELi1ELb0EN4cute5tupleIJNS5_1CILi128EEENS7_ILi64EEENS7_ILi192EEEEEELi192ENS_6half_tEfNS_4arch4Sm80ELb0ELb1ELb1ELb0ELb0ELb0ELb1ELb0EEENS1_21CollectiveEpilogueFwdINS6_IJS8_SA_S9_EEENS6_IJNS7_ILi1EEESI_SI_EEESC_SE_Li256ELb0ELb1ELb0ELb0EEENS1_19SingleTileSchedulerILb0ELb0ELb1ELi128EEEEEEEEEvNT_6ParamsE:
	.zero		1944


//--------------------- .nv.constant0._ZN7cutlass13device_kernelIN5flash19enable_sm80_to_sm89INS1_16FlashAttnFwdSm80INS1_25CollectiveMainloopFwdSm80ILi8ELi1ELb0EN4cute5tupleIJNS5_1CILi128EEENS7_ILi64EEENS7_ILi192EEEEEELi192ENS_6half_tEfNS_4arch4Sm80ELb0ELb1ELb1ELb1ELb0ELb0ELb1ELb0EEENS1_21CollectiveEpilogueFwdINS6_IJS8_SA_S9_EEENS6_IJNS7_ILi1EEESI_SI_EEESC_SE_Li256ELb1ELb1ELb0ELb0EEENS1_19SingleTileSchedulerILb1ELb0ELb1ELi128EEEEEEEEEvNT_6ParamsE --------------------------
	.section	.nv.constant0._ZN7cutlass13device_kernelIN5flash19enable_sm80_to_sm89INS1_16FlashAttnFwdSm80INS1_25CollectiveMainloopFwdSm80ILi8ELi1ELb0EN4cute5tupleIJNS5_1CILi128EEENS7_ILi64EEENS7_ILi192EEEEEELi192ENS_6half_tEfNS_4arch4Sm80ELb0ELb1ELb1ELb1ELb0ELb0ELb1ELb0EEENS1_21CollectiveEpilogueFwdINS6_IJS8_SA_S9_EEENS6_IJNS7_ILi1EEESI_SI_EEESC_SE_Li256ELb1ELb1ELb0ELb0EEENS1_19SingleTileSchedulerILb1ELb0ELb1ELi128EEEEEEEEEvNT_6ParamsE,"a",@progbits
	.sectionflags	@""
	.align	4
.nv.constant0._ZN7cutlass13device_kernelIN5flash19enable_sm80_to_sm89INS1_16FlashAttnFwdSm80INS1_25CollectiveMainloopFwdSm80ILi8ELi1ELb0EN4cute5tupleIJNS5_1CILi128EEENS7_ILi64EEENS7_ILi192EEEEEELi192ENS_6half_tEfNS_4arch4Sm80ELb0ELb1ELb1ELb1ELb0ELb0ELb1ELb0EEENS1_21CollectiveEpilogueFwdINS6_IJS8_SA_S9_EEENS6_IJNS7_ILi1EEESI_SI_EEESC_SE_Li256ELb1ELb1ELb0ELb0EEENS1_19SingleTileSchedulerILb1ELb0ELb1ELi128EEEEEEEEEvNT_6ParamsE:
	.zero		1944


//--------------------- .nv.constant0._ZN7cutlass13device_kernelIN5flash19enable_sm80_to_sm89INS1_16FlashAttnFwdSm80INS1_25CollectiveMainloopFwdSm80ILi8ELi1ELb0EN4cute5tupleIJNS5_1CILi128EEENS7_ILi64EEENS7_ILi192EEEEEELi192ENS_6half_tEfNS_4arch4Sm80ELb0ELb1ELb1ELb1ELb0ELb1ELb1ELb0EEENS1_21CollectiveEpilogueFwdINS6_IJS8_SA_S9_EEENS6_IJNS7_ILi1EEESI_SI_EEESC_SE_Li256ELb1ELb1ELb0ELb0EEENS1_19SingleTileSchedulerILb1ELb0ELb1ELi128EEEEEEEEEvNT_6ParamsE --------------------------
	.section	.nv.constant0._ZN7cutlass13device_kernelIN5flash19enable_sm80_to_sm89INS1_16FlashAttnFwdSm80INS1_25CollectiveMainloopFwdSm80ILi8ELi1ELb0EN4cute5tupleIJNS5_1CILi128EEENS7_ILi64EEENS7_ILi192EEEEEELi192ENS_6half_tEfNS_4arch4Sm80ELb0ELb1ELb1ELb1ELb0ELb1ELb1ELb0EEENS1_21CollectiveEpilogueFwdINS6_IJS8_SA_S9_EEENS6_IJNS7_ILi1EEESI_SI_EEESC_SE_Li256ELb1ELb1ELb0ELb0EEENS1_19SingleTileSchedulerILb1ELb0ELb1ELi128EEEEEEEEEvNT_6ParamsE,"a",@progbits
	.sectionflags	@""
	.align	4
.nv.constant0._ZN7cutlass13device_kernelIN5flash19enable_sm80_to_sm89INS1_16FlashAttnFwdSm80INS1_25CollectiveMainloopFwdSm80ILi8ELi1ELb0EN4cute5tupleIJNS5_1CILi128EEENS7_ILi64EEENS7_ILi192EEEEEELi192ENS_6half_tEfNS_4arch4Sm80ELb0ELb1ELb1ELb1ELb0ELb1ELb1ELb0EEENS1_21CollectiveEpilogueFwdINS6_IJS8_SA_S9_EEENS6_IJNS7_ILi1EEESI_SI_EEESC_SE_Li256ELb1ELb1ELb0ELb0EEENS1_19SingleTileSchedulerILb1ELb0ELb1ELi128EEEEEEEEEvNT_6ParamsE:
	.zero		1944


//--------------------- .nv.constant0._ZN7cutlass13device_kernelIN5flash19enable_sm80_to_sm89INS1_16FlashAttnFwdSm80INS1_25CollectiveMainloopFwdSm80ILi8ELi1ELb1EN4cute5tupleIJNS5_1CILi128EEENS7_ILi96EEENS7_ILi192EEEEEELi192ENS_6half_tEfNS_4arch4Sm80ELb1ELb0ELb1ELb0ELb0ELb0ELb1ELb0EEENS1_21CollectiveEpilogueFwdINS6_IJS8_SA_S9_EEENS6_IJNS7_ILi1EEESI_SI_EEESC_SE_Li256ELb0ELb1ELb0ELb0EEENS1_30DynamicPersistentTileSchedulerILi256ELi256ELb0ELb1ELb0EEEEEEEEEvNT_6ParamsE --------------------------
	.section	.nv.constant0._ZN7cutlass13device_kernelIN5flash19enable_sm80_to_sm89INS1_16FlashAttnFwdSm80INS1_25CollectiveMainloopFwdSm80ILi8ELi1ELb1EN4cute5tupleIJNS5_1CILi128EEENS7_ILi96EEENS7_ILi192EEEEEELi192ENS_6half_tEfNS_4arch4Sm80ELb1ELb0ELb1ELb0ELb0ELb0ELb1ELb0EEENS1_21CollectiveEpilogueFwdINS6_IJS8_SA_S9_EEENS6_IJNS7_ILi1EEESI_SI_EEESC_SE_Li256ELb0ELb1ELb0ELb0EEENS1_30DynamicPersistentTileSchedulerILi256ELi256ELb0ELb1ELb0EEEEEEEEEvNT_6ParamsE,"a",@progbits
	.sectionflags	@""
	.align	4
.nv.constant0._ZN7cutlass13device_kernelIN5flash19enable_sm80_to_sm89INS1_16FlashAttnFwdSm80INS1_25CollectiveMainloopFwdSm80ILi8ELi1ELb1EN4cute5tupleIJNS5_1CILi128EEENS7_ILi96EEENS7_ILi192EEEEEELi192ENS_6half_tEfNS_4arch4Sm80ELb1ELb0ELb1ELb0ELb0ELb0ELb1ELb0EEENS1_21CollectiveEpilogueFwdINS6_IJS8_SA_S9_EEENS6_IJNS7_ILi1EEESI_SI_EEESC_SE_Li256ELb0ELb1ELb0ELb0EEENS1_30DynamicPersistentTileSchedulerILi256ELi256ELb0ELb1ELb0EEEEEEEEEvNT_6ParamsE:
	.zero		1960


//--------------------- .nv.constant0._ZN7cutlass13device_kernelIN5flash19enable_sm80_to_sm89INS1_16FlashAttnFwdSm80INS1_25CollectiveMainloopFwdSm80ILi8ELi1ELb1EN4cute5tupleIJNS5_1CILi128EEENS7_ILi96EEENS7_ILi192EEEEEELi192ENS_6half_tEfNS_4arch4Sm80ELb1ELb0ELb1ELb1ELb0ELb0ELb1ELb0EEENS1_21CollectiveEpilogueFwdINS6_IJS8_SA_S9_EEENS6_IJNS7_ILi1EEESI_SI_EEESC_SE_Li256ELb1ELb1ELb0ELb0EEENS1_19SingleTileSchedulerILb1ELb0ELb1ELi128EEEEEEEEEvNT_6ParamsE --------------------------
	.section	.nv.constant0._ZN7cutlass13device_kernelIN5flash19enable_sm80_to_sm89INS1_16FlashAttnFwdSm80INS1_25CollectiveMainloopFwdSm80ILi8ELi1ELb1EN4cute5tupleIJNS5_1CILi128EEENS7_ILi96EEENS7_ILi192EEEEEELi192ENS_6half_tEfNS_4arch4Sm80ELb1ELb0ELb1ELb1ELb0ELb0ELb1ELb0EEENS1_21CollectiveEpilogueFwdINS6_IJS8_SA_S9_EEENS6_IJNS7_ILi1EEESI_SI_EEESC_SE_Li256ELb1ELb1ELb0ELb0EEENS1_19SingleTileSchedulerILb1ELb0ELb1ELi128EEEEEEEEEvNT_6ParamsE,"a",@progbits
	.sectionflags	@""
	.align	4
.nv.constant0._ZN7cutlass13device_kernelIN5flash19enable_sm80_to_sm89INS1_16FlashAttnFwdSm80INS1_25CollectiveMainloopFwdSm80ILi8ELi1ELb1EN4cute5tupleIJNS5_1CILi128EEENS7_ILi96EEENS7_ILi192EEEEEELi192ENS_6half_tEfNS_4arch4Sm80ELb1ELb0ELb1ELb1ELb0ELb0ELb1ELb0EEENS1_21CollectiveEpilogueFwdINS6_IJS8_SA_S9_EEENS6_IJNS7_ILi1EEESI_SI_EEESC_SE_Li256ELb1ELb1ELb0ELb0EEENS1_19SingleTileSchedulerILb1ELb0ELb1ELi128EEEEEEEEEvNT_6ParamsE:
	.zero		1944


//--------------------- .nv.constant0._ZN7cutlass13device_kernelIN5flash19enable_sm80_to_sm89INS1_16FlashAttnFwdSm80INS1_25CollectiveMainloopFwdSm80ILi8ELi1ELb0EN4cute5tupleIJNS5_1CILi128EEENS7_ILi64EEENS7_ILi192EEEEEELi192ENS_6half_tEfNS_4arch4Sm80ELb1ELb0ELb1ELb1ELb0ELb1ELb1ELb0EEENS1_21CollectiveEpilogueFwdINS6_IJS8_SA_S9_EEENS6_IJNS7_ILi1EEESI_SI_EEESC_SE_Li256ELb1ELb1ELb0ELb0EEENS1_19SingleTileSchedulerILb1ELb0ELb1ELi128EEEEEEEEEvNT_6ParamsE --------------------------
	.section	.nv.constant0._ZN7cutlass13device_kernelIN5flash19enable_sm80_to_sm89INS1_16FlashAttnFwdSm80INS1_25CollectiveMainloopFwdSm80ILi8ELi1ELb0EN4cute5tupleIJNS5_1CILi128EEENS7_ILi64EEENS7_ILi192EEEEEELi192ENS_6half_tEfNS_4arch4Sm80ELb1ELb0ELb1ELb1ELb0ELb1ELb1ELb0EEENS1_21CollectiveEpilogueFwdINS6_IJS8_SA_S9_EEENS6_IJNS7_ILi1EEESI_SI_EEESC_SE_Li256ELb1ELb1ELb0ELb0EEENS1_19SingleTileSchedulerILb1ELb0ELb1ELi128EEEEEEEEEvNT_6ParamsE,"a",@progbits
	.sectionflags	@""
	.align	4
.nv.constant0._ZN7cutlass13device_kernelIN5flash19enable_sm80_to_sm89INS1_16FlashAttnFwdSm80INS1_25CollectiveMainloopFwdSm80ILi8ELi1ELb0EN4cute5tupleIJNS5_1CILi128EEENS7_ILi64EEENS7_ILi192EEEEEELi192ENS_6half_tEfNS_4arch4Sm80ELb1ELb0ELb1ELb1ELb0ELb1ELb1ELb0EEENS1_21CollectiveEpilogueFwdINS6_IJS8_SA_S9_EEENS6_IJNS7_ILi1EEESI_SI_EEESC_SE_Li256ELb1ELb1ELb0ELb0EEENS1_19SingleTileSchedulerILb1ELb0ELb1ELi128EEEEEEEEEvNT_6ParamsE:
	.zero		1944


//--------------------- .nv.constant0._ZN7cutlass13device_kernelIN5flash19enable_sm80_to_sm89INS1_16FlashAttnFwdSm80INS1_25CollectiveMainloopFwdSm80ILi8ELi2ELb1EN4cute5tupleIJNS5_1CILi128EEENS7_ILi96EEENS7_ILi192EEEEEELi192ENS_6half_tEfNS_4arch4Sm80ELb0ELb0ELb1ELb0ELb0ELb0ELb1ELb0EEENS1_21CollectiveEpilogueFwdINS6_IJS8_SA_S9_EEENS6_IJNS7_ILi1EEESI_SI_EEESC_SE_Li256ELb0ELb1ELb0ELb0EEENS1_19SingleTileSchedulerILb0ELb0ELb1ELi128EEEEEEEEEvNT_6ParamsE --------------------------
	.section	.nv.constant0._ZN7cutlass13device_kernelIN5flash19enable_sm80_to_sm89INS1_16FlashAttnFwdSm80INS1_25CollectiveMainloopFwdSm80ILi8ELi2ELb1EN4cute5tupleIJNS5_1CILi128EEENS7_ILi96EEENS7_ILi192EEEEEELi192ENS_6half_tEfNS_4arch4Sm80ELb0ELb0ELb1ELb0ELb0ELb0ELb1ELb0EEENS1_21CollectiveEpilogueFwdINS6_IJS8_SA_S9_EEENS6_IJNS7_ILi1EEESI_SI_EEESC_SE_Li256ELb0ELb1ELb0ELb0EEENS1_19SingleTileSchedulerILb0ELb0ELb1ELi128EEEEEEEEEvNT_6ParamsE,"a",@progbits
	.sectionflags	@""
	.align	4
.nv.constant0._ZN7cutlass13device_kernelIN5flash19enable_sm80_to_sm89INS1_16FlashAttnFwdSm80INS1_25CollectiveMainloopFwdSm80ILi8ELi2ELb1EN4cute5tupleIJNS5_1CILi128EEENS7_ILi96EEENS7_ILi192EEEEEELi192ENS_6half_tEfNS_4arch4Sm80ELb0ELb0ELb1ELb0ELb0ELb0ELb1ELb0EEENS1_21CollectiveEpilogueFwdINS6_IJS8_SA_S9_EEENS6_IJNS7_ILi1EEESI_SI_EEESC_SE_Li256ELb0ELb1ELb0ELb0EEENS1_19SingleTileSchedulerILb0ELb0ELb1ELi128EEEEEEEEEvNT_6ParamsE:
	.zero		1944


//--------------------- .nv.constant0._ZN7cutlass13device_kernelIN5flash19enable_sm80_to_sm89INS1_16FlashAttnFwdSm80INS1_25CollectiveMainloopFwdSm80ILi8ELi2ELb1EN4cute5tupleIJNS5_1CILi128EEENS7_ILi96EEENS7_ILi192EEEEEELi192ENS_6half_tEfNS_4arch4Sm80ELb0ELb0ELb1ELb1ELb0ELb0ELb1ELb0EEENS1_21CollectiveEpilogueFwdINS6_IJS8_SA_S9_EEENS6_IJNS7_ILi1EEESI_SI_EEESC_SE_Li256ELb1ELb1ELb0ELb0EEENS1_19SingleTileSchedulerILb1ELb0ELb1ELi128EEEEEEEEEvNT_6ParamsE --------------------------
	.section	.nv.constant0._ZN7cutlass13device_kernelIN5flash19enable_sm80_to_sm89INS1_16FlashAttnFwdSm80INS1_25CollectiveMainloopFwdSm80ILi8ELi2ELb1EN4cute5tupleIJNS5_1CILi128EEENS7_ILi96EEENS7_ILi192EEEEEELi192ENS_6half_tEfNS_4arch4Sm80ELb0ELb0ELb1ELb1ELb0ELb0ELb1ELb0EEENS1_21CollectiveEpilogueFwdINS6_IJS8_SA_S9_EEENS6_IJNS7_ILi1EEESI_SI_EEESC_SE_Li256ELb1ELb1ELb0ELb0EEENS1_19SingleTileSchedulerILb1ELb0ELb1ELi128EEEEEEEEEvNT_6ParamsE,"a",@progbits
	.sectionflags	@""
	.align	4
.nv.constant0._ZN7cutlass13device_kernelIN5flash19enable_sm80_to_sm89INS1_16FlashAttnFwdSm80INS1_25CollectiveMainloopFwdSm80ILi8ELi2ELb1EN4cute5tupleIJNS5_1CILi128EEENS7_ILi96EEENS7_ILi192EEEEEELi192ENS_6half_tEfNS_4arch4Sm80ELb0ELb0ELb1ELb1ELb0ELb0ELb1ELb0EEENS1_21CollectiveEpilogueFwdINS6_IJS8_SA_S9_EEENS6_IJNS7_ILi1EEESI_SI_EEESC_SE_Li256ELb1ELb1ELb0ELb0EEENS1_19SingleTileSchedulerILb1ELb0ELb1ELi128EEEEEEEEEvNT_6ParamsE:
	.zero		1944


//--------------------- .nv.constant0._ZN7cutlass13device_kernelIN5flash19enable_sm80_to_sm89INS1_16FlashAttnFwdSm80INS1_25CollectiveMainloopFwdSm80ILi8ELi2ELb0EN4cute5tupleIJNS5_1CILi128EEENS7_ILi64EEENS7_ILi192EEEEEELi192ENS_6half_tEfNS_4arch4Sm80ELb0ELb0ELb1ELb1ELb0ELb1ELb1ELb0EEENS1_21CollectiveEpilogueFwdINS6_IJS8_SA_S9_EEENS6_IJNS7_ILi1EEESI_SI_EEESC_SE_Li256ELb1ELb1ELb0ELb0EEENS1_19SingleTileSchedulerILb1ELb0ELb1ELi128EEEEEEEEEvNT_6ParamsE --------------------------
	.section	.nv.constant0._ZN7cutlass13device_kernelIN5flash19enable_sm80_to_sm89INS1_16FlashAttnFwdSm80INS1_25CollectiveMainloopFwdSm80ILi8ELi2ELb0EN4cute5tupleIJNS5_1CILi128EEENS7_ILi64EEENS7_ILi192EEEEEELi192ENS_6half_tEfNS_4arch4Sm80ELb0ELb0ELb1ELb1ELb0ELb1ELb1ELb0EEENS1_21CollectiveEpilogueFwdINS6_IJS8_SA_S9_EEENS6_IJNS7_ILi1EEESI_SI_EEESC_SE_Li256ELb1ELb1ELb0ELb0EEENS1_19SingleTileSchedulerILb1ELb0ELb1ELi128EEEEEEEEEvNT_6ParamsE,"a",@progbits
	.sectionflags	@""
	.align	4
.nv.constant0._ZN7cutlass13device_kernelIN5flash19enable_sm80_to_sm89INS1_16FlashAttnFwdSm80INS1_25CollectiveMainloopFwdSm80ILi8ELi2ELb0EN4cute5tupleIJNS5_1CILi128EEENS7_ILi64EEENS7_ILi192EEEEEELi192ENS_6half_tEfNS_4arch4Sm80ELb0ELb0ELb1ELb1ELb0ELb1ELb1ELb0EEENS1_21CollectiveEpilogueFwdINS6_IJS8_SA_S9_EEENS6_IJNS7_ILi1EEESI_SI_EEESC_SE_Li256ELb1ELb1ELb0ELb0EEENS1_19SingleTileSchedulerILb1ELb0ELb1ELi128EEEEEEEEEvNT_6ParamsE:
	.zero		1944


//--------------------- .nv.constant0._ZN7cutlass13device_kernelIN5flash19enable_sm80_to_sm89INS1_16FlashAttnFwdSm80INS1_25CollectiveMainloopFwdSm80ILi8ELi2ELb0EN4cute5tupleIJNS5_1CILi128EEENS7_ILi64EEENS7_ILi192EEEEEELi192ENS_6half_tEfNS_4arch4Sm80ELb0ELb1ELb1ELb0ELb0ELb0ELb1ELb0EEENS1_21CollectiveEpilogueFwdINS6_IJS8_SA_S9_EEENS6_IJNS7_ILi1EEESI_SI_EEESC_SE_Li256ELb0ELb1ELb0ELb0EEENS1_19SingleTileSchedulerILb0ELb0ELb1ELi128EEEEEEEEEvNT_6ParamsE --------------------------
	.section	.nv.constant0._ZN7cutlass13device_kernelIN5flash19enable_sm80_to_sm89INS1_16FlashAttnFwdSm80INS1_25CollectiveMainloopFwdSm80ILi8ELi2ELb0EN4cute5tupleIJNS5_1CILi128EEENS7_ILi64EEENS7_ILi192EEEEEELi192ENS_6half_tEfNS_4arch4Sm80ELb0ELb1ELb1ELb0ELb0ELb0ELb1ELb0EEENS1_21CollectiveEpilogueFwdINS6_IJS8_SA_S9_EEENS6_IJNS7_ILi1EEESI_SI_EEESC_SE_Li256ELb0ELb1ELb0ELb0EEENS1_19SingleTileSchedulerILb0ELb0ELb1ELi128EEEEEEEEEvNT_6ParamsE,"a",@progbits
	.sectionflags	@""
	.align	4
.nv.constant0._ZN7cutlass13device_kernelIN5flash19enable_sm80_to_sm89INS1_16FlashAttnFwdSm80INS1_25CollectiveMainloopFwdSm80ILi8ELi2ELb0EN4cute5tupleIJNS5_1CILi128EEENS7_ILi64EEENS7_ILi192EEEEEELi192ENS_6half_tEfNS_4arch4Sm80ELb0ELb1ELb1ELb0ELb0ELb0ELb1ELb0EEENS1_21CollectiveEpilogueFwdINS6_IJS8_SA_S9_EEENS6_IJNS7_ILi1EEESI_SI_EEESC_SE_Li256ELb0ELb1ELb0ELb0EEENS1_19SingleTileSchedulerILb0ELb0ELb1ELi128EEEEEEEEEvNT_6ParamsE:
	.zero		1944


//--------------------- .nv.constant0._ZN7cutlass13device_kernelIN5flash19enable_sm80_to_sm89INS1_16FlashAttnFwdSm80INS1_25CollectiveMainloopFwdSm80ILi8ELi2ELb0EN4cute5tupleIJNS5_1CILi128EEENS7_ILi64EEENS7_ILi192EEEEEELi192ENS_6half_tEfNS_4arch4Sm80ELb0ELb1ELb1ELb1ELb0ELb0ELb1ELb0EEENS1_21CollectiveEpilogueFwdINS6_IJS8_SA_S9_EEENS6_IJNS7_ILi1EEESI_SI_EEESC_SE_Li256ELb1ELb1ELb0ELb0EEENS1_19SingleTileSchedulerILb1ELb0ELb1ELi128EEEEEEEEEvNT_6ParamsE --------------------------
	.section	.nv.constant0._ZN7cutlass13device_kernelIN5flash19enable_sm80_to_sm89INS1_16FlashAttnFwdSm80INS1_25CollectiveMainloopFwdSm80ILi8ELi2ELb0EN4cute5tupleIJNS5_1CILi128EEENS7_ILi64EEENS7_ILi192EEEEEELi192ENS_6half_tEfNS_4arch4Sm80ELb0ELb1ELb1ELb1ELb0ELb0ELb1ELb0EEENS1_21CollectiveEpilogueFwdINS6_IJS8_SA_S9_EEENS6_IJNS7_ILi1EEESI_SI_EEESC_SE_Li256ELb1ELb1ELb0ELb0EEENS1_19SingleTileSchedulerILb1ELb0ELb1ELi128EEEEEEEEEvNT_6ParamsE,"a",@progbits
	.sectionflags	@""
	.align	4
.nv.constant0._ZN7cutlass13device_kernelIN5flash19enable_sm80_to_sm89INS1_16FlashAttnFwdSm80INS1_25CollectiveMainloopFwdSm80ILi8ELi2ELb0EN4cute5tupleIJNS5_1CILi128EEENS7_ILi64EEENS7_ILi192EEEEEELi192ENS_6half_tEfNS_4arch4Sm80ELb0ELb1ELb1ELb1ELb0ELb0ELb1ELb0EEENS1_21CollectiveEpilogueFwdINS6_IJS8_SA_S9_EEENS6_IJNS7_ILi1EEESI_SI_EEESC_SE_Li256ELb1ELb1ELb0ELb0EEENS1_19SingleTileSchedulerILb1ELb0ELb1ELi128EEEEEEEEEvNT_6ParamsE:
	.zero		1944


//--------------------- .nv.constant0._ZN7cutlass13device_kernelIN5flash19enable_sm80_to_sm89INS1_16FlashAttnFwdSm80INS1_25CollectiveMainloopFwdSm80ILi8ELi2ELb0EN4cute5tupleIJNS5_1CILi128EEENS7_ILi64EEENS7_ILi192EEEEEELi192ENS_6half_tEfNS_4arch4Sm80ELb0ELb1ELb1ELb1ELb0ELb1ELb1ELb0EEENS1_21CollectiveEpilogueFwdINS6_IJS8_SA_S9_EEENS6_IJNS7_ILi1EEESI_SI_EEESC_SE_Li256ELb1ELb1ELb0ELb0EEENS1_19SingleTileSchedulerILb1ELb0ELb1ELi128EEEEEEEEEvNT_6ParamsE --------------------------
	.section	.nv.constant0._ZN7cutlass13device_kernelIN5flash19enable_sm80_to_sm89INS1_16FlashAttnFwdSm80INS1_25CollectiveMainloopFwdSm80ILi8ELi2ELb0EN4cute5tupleIJNS5_1CILi128EEENS7_ILi64EEENS7_ILi192EEEEEELi192ENS_6half_tEfNS_4arch4Sm80ELb0ELb1ELb1ELb1ELb0ELb1ELb1ELb0EEENS1_21CollectiveEpilogueFwdINS6_IJS8_SA_S9_EEENS6_IJNS7_ILi1EEESI_SI_EEESC_SE_Li256ELb1ELb1ELb0ELb0EEENS1_19SingleTileSchedulerILb1ELb0ELb1ELi128EEEEEEEEEvNT_6ParamsE,"a",@progbits
	.sectionflags	@""
	.align	4
.nv.constant0._ZN7cutlass13device_kernelIN5flash19enable_sm80_to_sm89INS1_16FlashAttnFwdSm80INS1_25CollectiveMainloopFwdSm80ILi8ELi2ELb0EN4cute5tupleIJNS5_1CILi128EEENS7_ILi64EEENS7_ILi192EEEEEELi192ENS_6half_tEfNS_4arch4Sm80ELb0ELb1ELb1ELb1ELb0ELb1ELb1ELb0EEENS1_21CollectiveEpilogueFwdINS6_IJS8_SA_S9_EEENS6_IJNS7_ILi1EEESI_SI_EEESC_SE_Li256ELb1ELb1ELb0ELb0EEENS1_19SingleTileSchedulerILb1ELb0ELb1ELi128EEEEEEEEEvNT_6ParamsE:
	.zero		1944


//--------------------- .nv.constant0._ZN7cutlass13device_kernelIN5flash19enable_sm80_to_sm89INS1_16FlashAttnFwdSm80INS1_25CollectiveMainloopFwdSm80ILi8ELi2ELb1EN4cute5tupleIJNS5_1CILi128EEENS7_ILi96EEENS7_ILi192EEEEEELi192ENS_6half_tEfNS_4arch4Sm80ELb1ELb0ELb1ELb0ELb0ELb0ELb1ELb0EEENS1_21CollectiveEpilogueFwdINS6_IJS8_SA_S9_EEENS6_IJNS7_ILi1EEESI_SI_EEESC_SE_Li256ELb0ELb1ELb0ELb0EEENS1_30DynamicPersistentTileSchedulerILi256ELi256ELb0ELb1ELb0EEEEEEEEEvNT_6ParamsE --------------------------
	.section	.nv.constant0._ZN7cutlass13device_kernelIN5flash19enable_sm80_to_sm89INS1_16FlashAttnFwdSm80INS1_25CollectiveMainloopFwdSm80ILi8ELi2ELb1EN4cute5tupleIJNS5_1CILi128EEENS7_ILi96EEENS7_ILi192EEEEEELi192ENS_6half_tEfNS_4arch4Sm80ELb1ELb0ELb1ELb0ELb0ELb0ELb1ELb0EEENS1_21CollectiveEpilogueFwdINS6_IJS8_SA_S9_EEENS6_IJNS7_ILi1EEESI_SI_EEESC_SE_Li256ELb0ELb1ELb0ELb0EEENS1_30DynamicPersistentTileSchedulerILi256ELi256ELb0ELb1ELb0EEEEEEEEEvNT_6ParamsE,"a",@progbits
	.sectionflags	@""
	.align	4
.nv.constant0._ZN7cutlass13device_kernelIN5flash19enable_sm80_to_sm89INS1_16FlashAttnFwdSm80INS1_25CollectiveMainloopFwdSm80ILi8ELi2ELb1EN4cute5tupleIJNS5_1CILi128EEENS7_ILi96EEENS7_ILi192EEEEEELi192ENS_6half_tEfNS_4arch4Sm80ELb1ELb0ELb1ELb0ELb0ELb0ELb1ELb0EEENS1_21CollectiveEpilogueFwdINS6_IJS8_SA_S9_EEENS6_IJNS7_ILi1EEESI_SI_EEESC_SE_Li256ELb0ELb1ELb0ELb0EEENS1_30DynamicPersistentTileSchedulerILi256ELi256ELb0ELb1ELb0EEEEEEEEEvNT_6ParamsE:
	.zero		1960


//--------------------- .nv.constant0._ZN7cutlass13device_kernelIN5flash19enable_sm80_to_sm89INS1_16FlashAttnFwdSm80INS1_25CollectiveMainloopFwdSm80ILi8ELi2ELb1EN4cute5tupleIJNS5_1CILi128EEENS7_ILi96EEENS7_ILi192EEEEEELi192ENS_6half_tEfNS_4arch4Sm80ELb1ELb0ELb1ELb1ELb0ELb0ELb1ELb0EEENS1_21CollectiveEpilogueFwdINS6_IJS8_SA_S9_EEENS6_IJNS7_ILi1EEESI_SI_EEESC_SE_Li256ELb1ELb1ELb0ELb0EEENS1_19SingleTileSchedulerILb1ELb0ELb1ELi128EEEEEEEEEvNT_6ParamsE --------------------------
	.section	.nv.constant0._ZN7cutlass13device_kernelIN5flash19enable_sm80_to_sm89INS1_16FlashAttnFwdSm80INS1_25CollectiveMainloopFwdSm80ILi8ELi2ELb1EN4cute5tupleIJNS5_1CILi128EEENS7_ILi96EEENS7_ILi192EEEEEELi192ENS_6half_tEfNS_4arch4Sm80ELb1ELb0ELb1ELb1ELb0ELb0ELb1ELb0EEENS1_21CollectiveEpilogueFwdINS6_IJS8_SA_S9_EEENS6_IJNS7_ILi1EEESI_SI_EEESC_SE_Li256ELb1ELb1ELb0ELb0EEENS1_19SingleTileSchedulerILb1ELb0ELb1ELi128EEEEEEEEEvNT_6ParamsE,"a",@progbits
	.sectionflags	@""
	.align	4
.nv.constant0._ZN7cutlass13device_kernelIN5flash19enable_sm80_to_sm89INS1_16FlashAttnFwdSm80INS1_25CollectiveMainloopFwdSm80ILi8ELi2ELb1EN4cute5tupleIJNS5_1CILi128EEENS7_ILi96EEENS7_ILi192EEEEEELi192ENS_6half_tEfNS_4arch4Sm80ELb1ELb0ELb1ELb1ELb0ELb0ELb1ELb0EEENS1_21CollectiveEpilogueFwdINS6_IJS8_SA_S9_EEENS6_IJNS7_ILi1EEESI_SI_EEESC_SE_Li256ELb1ELb1ELb0ELb0EEENS1_19SingleTileSchedulerILb1ELb0ELb1ELi128EEEEEEEEEvNT_6ParamsE:
	.zero		1944


//--------------------- .nv.constant0._ZN7cutlass13device_kernelIN5flash19enable_sm80_to_sm89INS1_16FlashAttnFwdSm80INS1_25CollectiveMainloopFwdSm80ILi8ELi2ELb0EN4cute5tupleIJNS5_1CILi128EEENS7_ILi64EEENS7_ILi192EEEEEELi192ENS_6half_tEfNS_4arch4Sm80ELb1ELb0ELb1ELb1ELb0ELb1ELb1ELb0EEENS1_21CollectiveEpilogueFwdINS6_IJS8_SA_S9_EEENS6_IJNS7_ILi1EEESI_SI_EEESC_SE_Li256ELb1ELb1ELb0ELb0EEENS1_19SingleTileSchedulerILb1ELb0ELb1ELi128EEEEEEEEEvNT_6ParamsE --------------------------
	.section	.nv.constant0._ZN7cutlass13device_kernelIN5flash19enable_sm80_to_sm89INS1_16FlashAttnFwdSm80INS1_25CollectiveMainloopFwdSm80ILi8ELi2ELb0EN4cute5tupleIJNS5_1CILi128EEENS7_ILi64EEENS7_ILi192EEEEEELi192ENS_6half_tEfNS_4arch4Sm80ELb1ELb0ELb1ELb1ELb0ELb1ELb1ELb0EEENS1_21CollectiveEpilogueFwdINS6_IJS8_SA_S9_EEENS6_IJNS7_ILi1EEESI_SI_EEESC_SE_Li256ELb1ELb1ELb0ELb0EEENS1_19SingleTileSchedulerILb1ELb0ELb1ELi128EEEEEEEEEvNT_6ParamsE,"a",@progbits
	.sectionflags	@""
	.align	4
.nv.constant0._ZN7cutlass13device_kernelIN5flash19enable_sm80_to_sm89INS1_16FlashAttnFwdSm80INS1_25CollectiveMainloopFwdSm80ILi8ELi2ELb0EN4cute5tupleIJNS5_1CILi128EEENS7_ILi64EEENS7_ILi192EEEEEELi192ENS_6half_tEfNS_4arch4Sm80ELb1ELb0ELb1ELb1ELb0ELb1ELb1ELb0EEENS1_21CollectiveEpilogueFwdINS6_IJS8_SA_S9_EEENS6_IJNS7_ILi1EEESI_SI_EEESC_SE_Li256ELb1ELb1ELb0ELb0EEENS1_19SingleTileSchedulerILb1ELb0ELb1ELi128EEEEEEEEEvNT_6ParamsE:
	.zero		1944


//--------------------- SYMBOLS --------------------------

	.type		.nv.reservedSmem.offset0,@object
	.size		.nv.reservedSmem.offset0,0x4
